//
// Generated by NVIDIA NVVM Compiler
//
// Compiler Build ID: CL-36424714
// Cuda compilation tools, release 13.0, V13.0.88
// Based on NVVM 20.0.0
//

.version 9.0
.target sm_100
.address_size 64

	// .globl	_Z6fnKernPcPiS_
.global .align 1 .b8 _ZN34_INTERNAL_fc516ff0_4_k_cu_eba852164cuda3std3__45__cpo5beginE[1];
.global .align 1 .b8 _ZN34_INTERNAL_fc516ff0_4_k_cu_eba852164cuda3std3__45__cpo3endE[1];
.global .align 1 .b8 _ZN34_INTERNAL_fc516ff0_4_k_cu_eba852164cuda3std3__45__cpo6cbeginE[1];
.global .align 1 .b8 _ZN34_INTERNAL_fc516ff0_4_k_cu_eba852164cuda3std3__45__cpo4cendE[1];
.global .align 1 .b8 _ZN34_INTERNAL_fc516ff0_4_k_cu_eba852164cuda3std3__45__cpo6rbeginE[1];
.global .align 1 .b8 _ZN34_INTERNAL_fc516ff0_4_k_cu_eba852164cuda3std3__45__cpo4rendE[1];
.global .align 1 .b8 _ZN34_INTERNAL_fc516ff0_4_k_cu_eba852164cuda3std3__45__cpo7crbeginE[1];
.global .align 1 .b8 _ZN34_INTERNAL_fc516ff0_4_k_cu_eba852164cuda3std3__45__cpo5crendE[1];
.global .align 1 .b8 _ZN34_INTERNAL_fc516ff0_4_k_cu_eba852164cuda3std3__436_GLOBAL__N__fc516ff0_4_k_cu_eba852166ignoreE[1];
.global .align 1 .b8 _ZN34_INTERNAL_fc516ff0_4_k_cu_eba852164cuda3std3__419piecewise_constructE[1];
.global .align 1 .b8 _ZN34_INTERNAL_fc516ff0_4_k_cu_eba852164cuda3std3__48in_placeE[1];
.global .align 1 .b8 _ZN34_INTERNAL_fc516ff0_4_k_cu_eba852164cuda3std3__420unreachable_sentinelE[1];
.global .align 1 .b8 _ZN34_INTERNAL_fc516ff0_4_k_cu_eba852164cuda3std3__47nulloptE[1];
.global .align 1 .b8 _ZN34_INTERNAL_fc516ff0_4_k_cu_eba852164cuda3std3__48unexpectE[1];
.global .align 1 .b8 _ZN34_INTERNAL_fc516ff0_4_k_cu_eba852164cuda3std6ranges3__45__cpo4swapE[1];
.global .align 1 .b8 _ZN34_INTERNAL_fc516ff0_4_k_cu_eba852164cuda3std6ranges3__45__cpo9iter_moveE[1];
.global .align 1 .b8 _ZN34_INTERNAL_fc516ff0_4_k_cu_eba852164cuda3std6ranges3__45__cpo5beginE[1];
.global .align 1 .b8 _ZN34_INTERNAL_fc516ff0_4_k_cu_eba852164cuda3std6ranges3__45__cpo3endE[1];
.global .align 1 .b8 _ZN34_INTERNAL_fc516ff0_4_k_cu_eba852164cuda3std6ranges3__45__cpo6cbeginE[1];
.global .align 1 .b8 _ZN34_INTERNAL_fc516ff0_4_k_cu_eba852164cuda3std6ranges3__45__cpo4cendE[1];
.global .align 1 .b8 _ZN34_INTERNAL_fc516ff0_4_k_cu_eba852164cuda3std6ranges3__45__cpo7advanceE[1];
.global .align 1 .b8 _ZN34_INTERNAL_fc516ff0_4_k_cu_eba852164cuda3std6ranges3__45__cpo9iter_swapE[1];
.global .align 1 .b8 _ZN34_INTERNAL_fc516ff0_4_k_cu_eba852164cuda3std6ranges3__45__cpo4nextE[1];
.global .align 1 .b8 _ZN34_INTERNAL_fc516ff0_4_k_cu_eba852164cuda3std6ranges3__45__cpo4prevE[1];
.global .align 1 .b8 _ZN34_INTERNAL_fc516ff0_4_k_cu_eba852164cuda3std6ranges3__45__cpo4dataE[1];
.global .align 1 .b8 _ZN34_INTERNAL_fc516ff0_4_k_cu_eba852164cuda3std6ranges3__45__cpo5cdataE[1];
.global .align 1 .b8 _ZN34_INTERNAL_fc516ff0_4_k_cu_eba852164cuda3std6ranges3__45__cpo4sizeE[1];
.global .align 1 .b8 _ZN34_INTERNAL_fc516ff0_4_k_cu_eba852164cuda3std6ranges3__45__cpo5ssizeE[1];
.global .align 1 .b8 _ZN34_INTERNAL_fc516ff0_4_k_cu_eba852164cuda3std6ranges3__45__cpo8distanceE[1];
.global .align 1 .b8 _ZN34_INTERNAL_fc516ff0_4_k_cu_eba852166thrust24THRUST_300001_SM_1000_NS8cuda_cub3parE[1];
.global .align 1 .b8 _ZN34_INTERNAL_fc516ff0_4_k_cu_eba852166thrust24THRUST_300001_SM_1000_NS8cuda_cub10par_nosyncE[1];
.global .align 1 .b8 _ZN34_INTERNAL_fc516ff0_4_k_cu_eba852166thrust24THRUST_300001_SM_1000_NS6system6detail10sequential3seqE[1];
.global .align 1 .b8 _ZN34_INTERNAL_fc516ff0_4_k_cu_eba852166thrust24THRUST_300001_SM_1000_NS6system3cpp3parE[1];
.global .align 1 .b8 _ZN34_INTERNAL_fc516ff0_4_k_cu_eba852166thrust24THRUST_300001_SM_1000_NS12placeholders2_1E[1];
.global .align 1 .b8 _ZN34_INTERNAL_fc516ff0_4_k_cu_eba852166thrust24THRUST_300001_SM_1000_NS12placeholders2_2E[1];
.global .align 1 .b8 _ZN34_INTERNAL_fc516ff0_4_k_cu_eba852166thrust24THRUST_300001_SM_1000_NS12placeholders2_3E[1];
.global .align 1 .b8 _ZN34_INTERNAL_fc516ff0_4_k_cu_eba852166thrust24THRUST_300001_SM_1000_NS12placeholders2_4E[1];
.global .align 1 .b8 _ZN34_INTERNAL_fc516ff0_4_k_cu_eba852166thrust24THRUST_300001_SM_1000_NS12placeholders2_5E[1];
.global .align 1 .b8 _ZN34_INTERNAL_fc516ff0_4_k_cu_eba852166thrust24THRUST_300001_SM_1000_NS12placeholders2_6E[1];
.global .align 1 .b8 _ZN34_INTERNAL_fc516ff0_4_k_cu_eba852166thrust24THRUST_300001_SM_1000_NS12placeholders2_7E[1];
.global .align 1 .b8 _ZN34_INTERNAL_fc516ff0_4_k_cu_eba852166thrust24THRUST_300001_SM_1000_NS12placeholders2_8E[1];
.global .align 1 .b8 _ZN34_INTERNAL_fc516ff0_4_k_cu_eba852166thrust24THRUST_300001_SM_1000_NS12placeholders2_9E[1];
.global .align 1 .b8 _ZN34_INTERNAL_fc516ff0_4_k_cu_eba852166thrust24THRUST_300001_SM_1000_NS12placeholders3_10E[1];
.global .align 1 .b8 _ZN34_INTERNAL_fc516ff0_4_k_cu_eba852166thrust24THRUST_300001_SM_1000_NS3seqE[1];
.global .align 1 .b8 _ZN34_INTERNAL_fc516ff0_4_k_cu_eba852166thrust24THRUST_300001_SM_1000_NS6deviceE[1];

.visible .entry _Z6fnKernPcPiS_(
	.param .u64 .ptr .align 1 _Z6fnKernPcPiS__param_0,
	.param .u64 .ptr .align 1 _Z6fnKernPcPiS__param_1,
	.param .u64 .ptr .align 1 _Z6fnKernPcPiS__param_2
)
{
	.reg .b16 	%rs<2>;
	.reg .b32 	%r<2>;
	.reg .b64 	%rd<13>;

	ld.param.u64 	%rd1, [_Z6fnKernPcPiS__param_0];
	ld.param.u64 	%rd2, [_Z6fnKernPcPiS__param_1];
	ld.param.u64 	%rd3, [_Z6fnKernPcPiS__param_2];
	cvta.to.global.u64 	%rd4, %rd3;
	cvta.to.global.u64 	%rd5, %rd1;
	cvta.to.global.u64 	%rd6, %rd2;
	mov.u32 	%r1, %tid.x;
	cvt.u64.u32 	%rd7, %r1;
	mul.wide.u32 	%rd8, %r1, 4;
	add.s64 	%rd9, %rd6, %rd8;
	ld.global.s32 	%rd10, [%rd9];
	add.s64 	%rd11, %rd5, %rd10;
	ld.global.u8 	%rs1, [%rd11+-1];
	add.s64 	%rd12, %rd4, %rd7;
	st.global.u8 	[%rd12], %rs1;
	ret;

}
	// .globl	_ZN3cub18CUB_300001_SM_10006detail11EmptyKernelIvEEvv
.visible .entry _ZN3cub18CUB_300001_SM_10006detail11EmptyKernelIvEEvv()
{


	ret;

}
	// .globl	_ZN3cub18CUB_300001_SM_10006detail8for_each13static_kernelINS2_12policy_hub_t12policy_500_tEmN6thrust24THRUST_300001_SM_1000_NS8cuda_cub20__uninitialized_fill7functorINS7_10device_ptrIcEEcEEEEvT0_T1_
.visible .entry _ZN3cub18CUB_300001_SM_10006detail8for_each13static_kernelINS2_12policy_hub_t12policy_500_tEmN6thrust24THRUST_300001_SM_1000_NS8cuda_cub20__uninitialized_fill7functorINS7_10device_ptrIcEEcEEEEvT0_T1_(
	.param .u64 _ZN3cub18CUB_300001_SM_10006detail8for_each13static_kernelINS2_12policy_hub_t12policy_500_tEmN6thrust24THRUST_300001_SM_1000_NS8cuda_cub20__uninitialized_fill7functorINS7_10device_ptrIcEEcEEEEvT0_T1__param_0,
	.param .align 8 .b8 _ZN3cub18CUB_300001_SM_10006detail8for_each13static_kernelINS2_12policy_hub_t12policy_500_tEmN6thrust24THRUST_300001_SM_1000_NS8cuda_cub20__uninitialized_fill7functorINS7_10device_ptrIcEEcEEEEvT0_T1__param_1[16]
)
.maxntid 256
{
	.reg .pred 	%p<4>;
	.reg .b16 	%rs<10>;
	.reg .b32 	%r<15>;
	.reg .b64 	%rd<14>;

	ld.param.u32 	%r7, [_ZN3cub18CUB_300001_SM_10006detail8for_each13static_kernelINS2_12policy_hub_t12policy_500_tEmN6thrust24THRUST_300001_SM_1000_NS8cuda_cub20__uninitialized_fill7functorINS7_10device_ptrIcEEcEEEEvT0_T1__param_1+8];
	bfe.u32 	%r11, %r7, 0, 8;
	cvt.u16.u32 	%rs2, %r11;
	ld.param.u64 	%rd4, [_ZN3cub18CUB_300001_SM_10006detail8for_each13static_kernelINS2_12policy_hub_t12policy_500_tEmN6thrust24THRUST_300001_SM_1000_NS8cuda_cub20__uninitialized_fill7functorINS7_10device_ptrIcEEcEEEEvT0_T1__param_1];
	ld.param.u64 	%rd5, [_ZN3cub18CUB_300001_SM_10006detail8for_each13static_kernelINS2_12policy_hub_t12policy_500_tEmN6thrust24THRUST_300001_SM_1000_NS8cuda_cub20__uninitialized_fill7functorINS7_10device_ptrIcEEcEEEEvT0_T1__param_0];
	mov.u32 	%r12, %ctaid.x;
	mul.wide.u32 	%rd1, %r12, 512;
	sub.s64 	%rd2, %rd5, %rd1;
	setp.lt.u64 	%p1, %rd2, 512;
	@%p1 bra 	$L__BB2_2;
	mov.u32 	%r14, %tid.x;
	cvta.to.global.u64 	%rd10, %rd4;
	cvt.u64.u32 	%rd11, %r14;
	add.s64 	%rd12, %rd1, %rd11;
	add.s64 	%rd13, %rd10, %rd12;
	st.global.u8 	[%rd13], %rs2;
	st.global.u8 	[%rd13+256], %rs2;
	bra.uni 	$L__BB2_6;
$L__BB2_2:
	cvta.to.global.u64 	%rd6, %rd4;
	mov.u32 	%r1, %tid.x;
	cvt.u64.u32 	%rd7, %r1;
	setp.le.u64 	%p2, %rd2, %rd7;
	add.s64 	%rd8, %rd1, %rd7;
	add.s64 	%rd3, %rd6, %rd8;
	@%p2 bra 	$L__BB2_4;
	st.global.u8 	[%rd3], %rs2;
$L__BB2_4:
	add.s32 	%r13, %r1, 256;
	cvt.u64.u32 	%rd9, %r13;
	setp.le.u64 	%p3, %rd2, %rd9;
	@%p3 bra 	$L__BB2_6;
	st.global.u8 	[%rd3+256], %rs2;
$L__BB2_6:
	ret;

}
	// .globl	_ZN3cub18CUB_300001_SM_10006detail8for_each13static_kernelINS2_12policy_hub_t12policy_500_tEmN6thrust24THRUST_300001_SM_1000_NS8cuda_cub20__uninitialized_fill7functorINS7_10device_ptrIiEEiEEEEvT0_T1_
.visible .entry _ZN3cub18CUB_300001_SM_10006detail8for_each13static_kernelINS2_12policy_hub_t12policy_500_tEmN6thrust24THRUST_300001_SM_1000_NS8cuda_cub20__uninitialized_fill7functorINS7_10device_ptrIiEEiEEEEvT0_T1_(
	.param .u64 _ZN3cub18CUB_300001_SM_10006detail8for_each13static_kernelINS2_12policy_hub_t12policy_500_tEmN6thrust24THRUST_300001_SM_1000_NS8cuda_cub20__uninitialized_fill7functorINS7_10device_ptrIiEEiEEEEvT0_T1__param_0,
	.param .align 8 .b8 _ZN3cub18CUB_300001_SM_10006detail8for_each13static_kernelINS2_12policy_hub_t12policy_500_tEmN6thrust24THRUST_300001_SM_1000_NS8cuda_cub20__uninitialized_fill7functorINS7_10device_ptrIiEEiEEEEvT0_T1__param_1[16]
)
.maxntid 256
{
	.reg .pred 	%p<4>;
	.reg .b16 	%rs<5>;
	.reg .b32 	%r<12>;
	.reg .b64 	%rd<16>;

	ld.param.u32 	%r3, [_ZN3cub18CUB_300001_SM_10006detail8for_each13static_kernelINS2_12policy_hub_t12policy_500_tEmN6thrust24THRUST_300001_SM_1000_NS8cuda_cub20__uninitialized_fill7functorINS7_10device_ptrIiEEiEEEEvT0_T1__param_1+8];
	ld.param.u64 	%rd4, [_ZN3cub18CUB_300001_SM_10006detail8for_each13static_kernelINS2_12policy_hub_t12policy_500_tEmN6thrust24THRUST_300001_SM_1000_NS8cuda_cub20__uninitialized_fill7functorINS7_10device_ptrIiEEiEEEEvT0_T1__param_1];
	ld.param.u64 	%rd5, [_ZN3cub18CUB_300001_SM_10006detail8for_each13static_kernelINS2_12policy_hub_t12policy_500_tEmN6thrust24THRUST_300001_SM_1000_NS8cuda_cub20__uninitialized_fill7functorINS7_10device_ptrIiEEiEEEEvT0_T1__param_0];
	mov.u32 	%r9, %ctaid.x;
	mul.wide.u32 	%rd1, %r9, 512;
	sub.s64 	%rd2, %rd5, %rd1;
	setp.lt.u64 	%p1, %rd2, 512;
	@%p1 bra 	$L__BB3_2;
	mov.u32 	%r11, %tid.x;
	cvta.to.global.u64 	%rd11, %rd4;
	cvt.u64.u32 	%rd12, %r11;
	add.s64 	%rd13, %rd1, %rd12;
	shl.b64 	%rd14, %rd13, 2;
	add.s64 	%rd15, %rd11, %rd14;
	st.global.u32 	[%rd15], %r3;
	st.global.u32 	[%rd15+1024], %r3;
	bra.uni 	$L__BB3_6;
$L__BB3_2:
	cvta.to.global.u64 	%rd6, %rd4;
	mov.u32 	%r2, %tid.x;
	cvt.u64.u32 	%rd7, %r2;
	setp.le.u64 	%p2, %rd2, %rd7;
	add.s64 	%rd8, %rd1, %rd7;
	shl.b64 	%rd9, %rd8, 2;
	add.s64 	%rd3, %rd6, %rd9;
	@%p2 bra 	$L__BB3_4;
	st.global.u32 	[%rd3], %r3;
$L__BB3_4:
	add.s32 	%r10, %r2, 256;
	cvt.u64.u32 	%rd10, %r10;
	setp.le.u64 	%p3, %rd2, %rd10;
	@%p3 bra 	$L__BB3_6;
	st.global.u32 	[%rd3+1024], %r3;
$L__BB3_6:
	ret;

}
	// .globl	_ZN3cub18CUB_300001_SM_10006detail8for_each13static_kernelINS2_12policy_hub_t12policy_500_tElN6thrust24THRUST_300001_SM_1000_NS8cuda_cub10__tabulate7functorINS7_6detail15normal_iteratorINS7_10device_ptrIiEEEENS7_6system6detail7generic6detail22compute_sequence_valueIivEElEEEEvT0_T1_
.visible .entry _ZN3cub18CUB_300001_SM_10006detail8for_each13static_kernelINS2_12policy_hub_t12policy_500_tElN6thrust24THRUST_300001_SM_1000_NS8cuda_cub10__tabulate7functorINS7_6detail15normal_iteratorINS7_10device_ptrIiEEEENS7_6system6detail7generic6detail22compute_sequence_valueIivEElEEEEvT0_T1_(
	.param .u64 _ZN3cub18CUB_300001_SM_10006detail8for_each13static_kernelINS2_12policy_hub_t12policy_500_tElN6thrust24THRUST_300001_SM_1000_NS8cuda_cub10__tabulate7functorINS7_6detail15normal_iteratorINS7_10device_ptrIiEEEENS7_6system6detail7generic6detail22compute_sequence_valueIivEElEEEEvT0_T1__param_0,
	.param .align 8 .b8 _ZN3cub18CUB_300001_SM_10006detail8for_each13static_kernelINS2_12policy_hub_t12policy_500_tElN6thrust24THRUST_300001_SM_1000_NS8cuda_cub10__tabulate7functorINS7_6detail15normal_iteratorINS7_10device_ptrIiEEEENS7_6system6detail7generic6detail22compute_sequence_valueIivEElEEEEvT0_T1__param_1[16]
)
.maxntid 256
{
	.reg .pred 	%p<4>;
	.reg .b32 	%r<18>;
	.reg .b64 	%rd<20>;

	ld.param.u64 	%rd7, [_ZN3cub18CUB_300001_SM_10006detail8for_each13static_kernelINS2_12policy_hub_t12policy_500_tElN6thrust24THRUST_300001_SM_1000_NS8cuda_cub10__tabulate7functorINS7_6detail15normal_iteratorINS7_10device_ptrIiEEEENS7_6system6detail7generic6detail22compute_sequence_valueIivEElEEEEvT0_T1__param_1];
	ld.param.u64 	%rd8, [_ZN3cub18CUB_300001_SM_10006detail8for_each13static_kernelINS2_12policy_hub_t12policy_500_tElN6thrust24THRUST_300001_SM_1000_NS8cuda_cub10__tabulate7functorINS7_6detail15normal_iteratorINS7_10device_ptrIiEEEENS7_6system6detail7generic6detail22compute_sequence_valueIivEElEEEEvT0_T1__param_0];
	ld.param.v2.u32 	{%r3, %r4}, [_ZN3cub18CUB_300001_SM_10006detail8for_each13static_kernelINS2_12policy_hub_t12policy_500_tElN6thrust24THRUST_300001_SM_1000_NS8cuda_cub10__tabulate7functorINS7_6detail15normal_iteratorINS7_10device_ptrIiEEEENS7_6system6detail7generic6detail22compute_sequence_valueIivEElEEEEvT0_T1__param_1+8];
	mov.u32 	%r5, %ctaid.x;
	mul.wide.u32 	%rd1, %r5, 512;
	sub.s64 	%rd2, %rd8, %rd1;
	setp.lt.s64 	%p1, %rd2, 512;
	@%p1 bra 	$L__BB4_2;
	mov.u32 	%r13, %tid.x;
	cvta.to.global.u64 	%rd15, %rd7;
	cvt.u64.u32 	%rd16, %r13;
	add.s64 	%rd17, %rd1, %rd16;
	cvt.u32.u64 	%r14, %rd17;
	mad.lo.s32 	%r15, %r4, %r14, %r3;
	shl.b64 	%rd18, %rd17, 2;
	add.s64 	%rd19, %rd15, %rd18;
	st.global.u32 	[%rd19], %r15;
	add.s32 	%r16, %r14, 256;
	mad.lo.s32 	%r17, %r4, %r16, %r3;
	st.global.u32 	[%rd19+1024], %r17;
	bra.uni 	$L__BB4_6;
$L__BB4_2:
	cvta.to.global.u64 	%rd3, %rd7;
	mov.u32 	%r6, %tid.x;
	cvt.s64.s32 	%rd4, %rd2;
	cvt.u64.u32 	%rd5, %r6;
	setp.le.s64 	%p2, %rd4, %rd5;
	@%p2 bra 	$L__BB4_4;
	add.s64 	%rd9, %rd1, %rd5;
	cvt.u32.u64 	%r7, %rd9;
	mad.lo.s32 	%r8, %r4, %r7, %r3;
	shl.b64 	%rd10, %rd9, 2;
	add.s64 	%rd11, %rd3, %rd10;
	st.global.u32 	[%rd11], %r8;
$L__BB4_4:
	cvt.u32.u64 	%r9, %rd5;
	add.s32 	%r10, %r9, 256;
	cvt.u64.u32 	%rd6, %r10;
	setp.le.s64 	%p3, %rd4, %rd6;
	@%p3 bra 	$L__BB4_6;
	add.s64 	%rd12, %rd1, %rd6;
	shl.b64 	%rd13, %rd12, 2;
	cvt.u32.u64 	%r11, %rd12;
	mad.lo.s32 	%r12, %r4, %r11, %r3;
	add.s64 	%rd14, %rd13, %rd3;
	st.global.u32 	[%rd14], %r12;
$L__BB4_6:
	ret;

}


// ===== COMPILED SASS (sm_100) =====

	.target	sm_100

	.elftype	@"ET_EXEC"


//--------------------- .note.nv.tkinfo           --------------------------
	.section	.note.nv.tkinfo,"",@"SHT_NOTE"
	.sectionflags	@"SHF_NOTE_NV_TKINFO"
	.tkinfo
        /*0018*/ 	.word	0x00000002
        /*0030*/ 	.string	""
        /*0030*/ 	.string	"ptxas"
        /*0030*/ 	.string	"Cuda compilation tools, release 13.0, V13.0.88"
        /*0030*/ 	.string	"Build cuda_13.0.r13.0/compiler.36424714_0"
        /*0030*/ 	.string	"-arch sm_100 -m 64 "



//--------------------- .note.nv.cuinfo           --------------------------
	.section	.note.nv.cuinfo,"",@"SHT_NOTE"
	.sectionflags	@"SHF_NOTE_NV_CUINFO"
        /*0018*/ 	.short	0x0002
        /*001a*/ 	.short	0x0064
        /*001c*/ 	.short	0x0082
	.zero		2


//--------------------- .nv.info                  --------------------------
	.section	.nv.info,"",@"SHT_CUDA_INFO"
	.align	4


	//----- nvinfo : EIATTR_REGCOUNT
	.align		4
        /*0000*/ 	.byte	0x04, 0x2f
        /*0002*/ 	.short	(.L_46 - .L_45)
	.align		4
.L_45:
        /*0004*/ 	.word	index@(_Z6fnKernPcPiS_)
        /*0008*/ 	.word	0x0000000a


	//----- nvinfo : EIATTR_FRAME_SIZE
	.align		4
.L_46:
        /*000c*/ 	.byte	0x04, 0x11
        /*000e*/ 	.short	(.L_48 - .L_47)
	.align		4
.L_47:
        /*0010*/ 	.word	index@(_Z6fnKernPcPiS_)
        /*0014*/ 	.word	0x00000000


	//----- nvinfo : EIATTR_REGCOUNT
	.align		4
.L_48:
        /*0018*/ 	.byte	0x04, 0x2f
        /*001a*/ 	.short	(.L_50 - .L_49)
	.align		4
.L_49:
        /*001c*/ 	.word	index@(_ZN3cub18CUB_300001_SM_10006detail11EmptyKernelIvEEvv)
        /*0020*/ 	.word	0x00000004


	//----- nvinfo : EIATTR_FRAME_SIZE
	.align		4
.L_50:
        /*0024*/ 	.byte	0x04, 0x11
        /*0026*/ 	.short	(.L_52 - .L_51)
	.align		4
.L_51:
        /*0028*/ 	.word	index@(_ZN3cub18CUB_300001_SM_10006detail11EmptyKernelIvEEvv)
        /*002c*/ 	.word	0x00000000


	//----- nvinfo : EIATTR_REGCOUNT
	.align		4
.L_52:
        /*0030*/ 	.byte	0x04, 0x2f
        /*0032*/ 	.short	(.L_54 - .L_53)
	.align		4
.L_53:
        /*0034*/ 	.word	index@(_ZN3cub18CUB_300001_SM_10006detail8for_each13static_kernelINS2_12policy_hub_t12policy_500_tEmN6thrust24THRUST_300001_SM_1000_NS8cuda_cub20__uninitialized_fill7functorINS7_10device_ptrIcEEcEEEEvT0_T1_)
        /*0038*/ 	.word	0x0000000a


	//----- nvinfo : EIATTR_FRAME_SIZE
	.align		4
.L_54:
        /*003c*/ 	.byte	0x04, 0x11
        /*003e*/ 	.short	(.L_56 - .L_55)
	.align		4
.L_55:
        /*0040*/ 	.word	index@(_ZN3cub18CUB_300001_SM_10006detail8for_each13static_kernelINS2_12policy_hub_t12policy_500_tEmN6thrust24THRUST_300001_SM_1000_NS8cuda_cub20__uninitialized_fill7functorINS7_10device_ptrIcEEcEEEEvT0_T1_)
        /*0044*/ 	.word	0x00000000


	//----- nvinfo : EIATTR_REGCOUNT
	.align		4
.L_56:
        /*0048*/ 	.byte	0x04, 0x2f
        /*004a*/ 	.short	(.L_58 - .L_57)
	.align		4
.L_57:
        /*004c*/ 	.word	index@(_ZN3cub18CUB_300001_SM_10006detail8for_each13static_kernelINS2_12policy_hub_t12policy_500_tEmN6thrust24THRUST_300001_SM_1000_NS8cuda_cub20__uninitialized_fill7functorINS7_10device_ptrIiEEiEEEEvT0_T1_)
        /*0050*/ 	.word	0x00000008


	//----- nvinfo : EIATTR_FRAME_SIZE
	.align		4
.L_58:
        /*0054*/ 	.byte	0x04, 0x11
        /*0056*/ 	.short	(.L_60 - .L_59)
	.align		4
.L_59:
        /*0058*/ 	.word	index@(_ZN3cub18CUB_300001_SM_10006detail8for_each13static_kernelINS2_12policy_hub_t12policy_500_tEmN6thrust24THRUST_300001_SM_1000_NS8cuda_cub20__uninitialized_fill7functorINS7_10device_ptrIiEEiEEEEvT0_T1_)
        /*005c*/ 	.word	0x00000000


	//----- nvinfo : EIATTR_REGCOUNT
	.align		4
.L_60:
        /*0060*/ 	.byte	0x04, 0x2f
        /*0062*/ 	.short	(.L_62 - .L_61)
	.align		4
.L_61:
        /*0064*/ 	.word	index@(_ZN3cub18CUB_300001_SM_10006detail8for_each13static_kernelINS2_12policy_hub_t12policy_500_tElN6thrust24THRUST_300001_SM_1000_NS8cuda_cub10__tabulate7functorINS7_6detail15normal_iteratorINS7_10device_ptrIiEEEENS7_6system6detail7generic6detail22compute_sequence_valueIivEElEEEEvT0_T1_)
        /*0068*/ 	.word	0x0000000a


	//----- nvinfo : EIATTR_FRAME_SIZE
	.align		4
.L_62:
        /*006c*/ 	.byte	0x04, 0x11
        /*006e*/ 	.short	(.L_64 - .L_63)
	.align		4
.L_63:
        /*0070*/ 	.word	index@(_ZN3cub18CUB_300001_SM_10006detail8for_each13static_kernelINS2_12policy_hub_t12policy_500_tElN6thrust24THRUST_300001_SM_1000_NS8cuda_cub10__tabulate7functorINS7_6detail15normal_iteratorINS7_10device_ptrIiEEEENS7_6system6detail7generic6detail22compute_sequence_valueIivEElEEEEvT0_T1_)
        /*0074*/ 	.word	0x00000000


	//----- nvinfo : EIATTR_MIN_STACK_SIZE
	.align		4
.L_64:
        /*0078*/ 	.byte	0x04, 0x12
        /*007a*/ 	.short	(.L_66 - .L_65)
	.align		4
.L_65:
        /*007c*/ 	.word	index@(_ZN3cub18CUB_300001_SM_10006detail8for_each13static_kernelINS2_12policy_hub_t12policy_500_tElN6thrust24THRUST_300001_SM_1000_NS8cuda_cub10__tabulate7functorINS7_6detail15normal_iteratorINS7_10device_ptrIiEEEENS7_6system6detail7generic6detail22compute_sequence_valueIivEElEEEEvT0_T1_)
        /*0080*/ 	.word	0x00000000


	//----- nvinfo : EIATTR_MIN_STACK_SIZE
	.align		4
.L_66:
        /*0084*/ 	.byte	0x04, 0x12
        /*0086*/ 	.short	(.L_68 - .L_67)
	.align		4
.L_67:
        /*0088*/ 	.word	index@(_ZN3cub18CUB_300001_SM_10006detail8for_each13static_kernelINS2_12policy_hub_t12policy_500_tEmN6thrust24THRUST_300001_SM_1000_NS8cuda_cub20__uninitialized_fill7functorINS7_10device_ptrIiEEiEEEEvT0_T1_)
        /*008c*/ 	.word	0x00000000


	//----- nvinfo : EIATTR_MIN_STACK_SIZE
	.align		4
.L_68:
        /*0090*/ 	.byte	0x04, 0x12
        /*0092*/ 	.short	(.L_70 - .L_69)
	.align		4
.L_69:
        /*0094*/ 	.word	index@(_ZN3cub18CUB_300001_SM_10006detail8for_each13static_kernelINS2_12policy_hub_t12policy_500_tEmN6thrust24THRUST_300001_SM_1000_NS8cuda_cub20__uninitialized_fill7functorINS7_10device_ptrIcEEcEEEEvT0_T1_)
        /*0098*/ 	.word	0x00000000


	//----- nvinfo : EIATTR_MIN_STACK_SIZE
	.align		4
.L_70:
        /*009c*/ 	.byte	0x04, 0x12
        /*009e*/ 	.short	(.L_72 - .L_71)
	.align		4
.L_71:
        /*00a0*/ 	.word	index@(_ZN3cub18CUB_300001_SM_10006detail11EmptyKernelIvEEvv)
        /*00a4*/ 	.word	0x00000000


	//----- nvinfo : EIATTR_MIN_STACK_SIZE
	.align		4
.L_72:
        /*00a8*/ 	.byte	0x04, 0x12
        /*00aa*/ 	.short	(.L_74 - .L_73)
	.align		4
.L_73:
        /*00ac*/ 	.word	index@(_Z6fnKernPcPiS_)
        /*00b0*/ 	.word	0x00000000
.L_74:


//--------------------- .nv.compat                --------------------------
	.section	.nv.compat,"",@"SHT_CUDA_COMPAT_INFO"
	.align	4
        /*0000*/ 	.byte	0x02, 0x09, 0x00, 0x00, 0x02, 0x02, 0x01, 0x00, 0x02, 0x05, 0x05, 0x00, 0x03, 0x07, 0x01, 0x01
        /*0010*/ 	.byte	0x02, 0x03, 0x00, 0x00, 0x02, 0x06, 0x01, 0x00, 0x04, 0x0b, 0x08, 0x00, 0x09, 0x00, 0x00, 0x00
        /*0020*/ 	.byte	0x00, 0x00, 0x00, 0x00


//--------------------- .nv.info._ZN3cub18CUB_300001_SM_10006detail8for_each13static_kernelINS2_12policy_hub_t12policy_500_tElN6thrust24THRUST_300001_SM_1000_NS8cuda_cub10__tabulate7functorINS7_6detail15normal_iteratorINS7_10device_ptrIiEEEENS7_6system6detail7generic6detail22compute_sequence_valueIivEElEEEEvT0_T1_ --------------------------
	.section	.nv.info._ZN3cub18CUB_300001_SM_10006detail8for_each13static_kernelINS2_12policy_hub_t12policy_500_tElN6thrust24THRUST_300001_SM_1000_NS8cuda_cub10__tabulate7functorINS7_6detail15normal_iteratorINS7_10device_ptrIiEEEENS7_6system6detail7generic6detail22compute_sequence_valueIivEElEEEEvT0_T1_,"",@"SHT_CUDA_INFO"
	.sectionflags	@""
	.align	4


	//----- nvinfo : EIATTR_CUDA_API_VERSION
	.align		4
        /*0000*/ 	.byte	0x04, 0x37
        /*0002*/ 	.short	(.L_76 - .L_75)
.L_75:
        /*0004*/ 	.word	0x00000082


	//----- nvinfo : EIATTR_KPARAM_INFO
	.align		4
.L_76:
        /*0008*/ 	.byte	0x04, 0x17
        /*000a*/ 	.short	(.L_78 - .L_77)
.L_77:
        /*000c*/ 	.word	0x00000000
        /*0010*/ 	.short	0x0001
        /*0012*/ 	.short	0x0008
        /*0014*/ 	.byte	0x00, 0xf0, 0x41, 0x00


	//----- nvinfo : EIATTR_KPARAM_INFO
	.align		4
.L_78:
        /*0018*/ 	.byte	0x04, 0x17
        /*001a*/ 	.short	(.L_80 - .L_79)
.L_79:
        /*001c*/ 	.word	0x00000000
        /*0020*/ 	.short	0x0000
        /*0022*/ 	.short	0x0000
        /*0024*/ 	.byte	0x00, 0xf0, 0x21, 0x00


	//----- nvinfo : EIATTR_SPARSE_MMA_MASK
	.align		4
.L_80:
        /*0028*/ 	.byte	0x03, 0x50
        /*002a*/ 	.short	0x0000


	//----- nvinfo : EIATTR_MAXREG_COUNT
	.align		4
        /*002c*/ 	.byte	0x03, 0x1b
        /*002e*/ 	.short	0x00ff


	//----- nvinfo : EIATTR_MERCURY_ISA_VERSION
	.align		4
        /*0030*/ 	.byte	0x03, 0x5f
        /*0032*/ 	.short	0x0101


	//----- nvinfo : EIATTR_VRC_CTA_INIT_COUNT
	.align		4
        /*0034*/ 	.byte	0x02, 0x4a
	.zero		1
	.zero		1


	//----- nvinfo : EIATTR_EXIT_INSTR_OFFSETS
	.align		4
        /*0038*/ 	.byte	0x04, 0x1c
        /*003a*/ 	.short	(.L_82 - .L_81)


	//   ....[0]....
.L_81:
        /*003c*/ 	.word	0x00000160


	//   ....[1]....
        /*0040*/ 	.word	0x000002b0


	//   ....[2]....
        /*0044*/ 	.word	0x00000340


	//----- nvinfo : EIATTR_MAX_THREADS
	.align		4
.L_82:
        /*0048*/ 	.byte	0x04, 0x05
        /*004a*/ 	.short	(.L_84 - .L_83)
.L_83:
        /*004c*/ 	.word	0x00000100
        /*0050*/ 	.word	0x00000001
        /*0054*/ 	.word	0x00000001


	//----- nvinfo : EIATTR_CRS_STACK_SIZE
	.align		4
.L_84:
        /*0058*/ 	.byte	0x04, 0x1e
        /*005a*/ 	.short	(.L_86 - .L_85)
.L_85:
        /*005c*/ 	.word	0x00000000


	//----- nvinfo : EIATTR_CBANK_PARAM_SIZE
	.align		4
.L_86:
        /*0060*/ 	.byte	0x03, 0x19
        /*0062*/ 	.short	0x0018


	//----- nvinfo : EIATTR_PARAM_CBANK
	.align		4
        /*0064*/ 	.byte	0x04, 0x0a
        /*0066*/ 	.short	(.L_88 - .L_87)
	.align		4
.L_87:
        /*0068*/ 	.word	index@(.nv.constant0._ZN3cub18CUB_300001_SM_10006detail8for_each13static_kernelINS2_12policy_hub_t12policy_500_tElN6thrust24THRUST_300001_SM_1000_NS8cuda_cub10__tabulate7functorINS7_6detail15normal_iteratorINS7_10device_ptrIiEEEENS7_6system6detail7generic6detail22compute_sequence_valueIivEElEEEEvT0_T1_)
        /*006c*/ 	.short	0x0380
        /*006e*/ 	.short	0x0018


	//----- nvinfo : EIATTR_SW_WAR
	.align		4
.L_88:
        /*0070*/ 	.byte	0x04, 0x36
        /*0072*/ 	.short	(.L_90 - .L_89)
.L_89:
        /*0074*/ 	.word	0x00000008
.L_90:


//--------------------- .nv.info._ZN3cub18CUB_300001_SM_10006detail8for_each13static_kernelINS2_12policy_hub_t12policy_500_tEmN6thrust24THRUST_300001_SM_1000_NS8cuda_cub20__uninitialized_fill7functorINS7_10device_ptrIiEEiEEEEvT0_T1_ --------------------------
	.section	.nv.info._ZN3cub18CUB_300001_SM_10006detail8for_each13static_kernelINS2_12policy_hub_t12policy_500_tEmN6thrust24THRUST_300001_SM_1000_NS8cuda_cub20__uninitialized_fill7functorINS7_10device_ptrIiEEiEEEEvT0_T1_,"",@"SHT_CUDA_INFO"
	.sectionflags	@""
	.align	4


	//----- nvinfo : EIATTR_CUDA_API_VERSION
	.align		4
        /*0000*/ 	.byte	0x04, 0x37
        /*0002*/ 	.short	(.L_92 - .L_91)
.L_91:
        /*0004*/ 	.word	0x00000082


	//----- nvinfo : EIATTR_KPARAM_INFO
	.align		4
.L_92:
        /*0008*/ 	.byte	0x04, 0x17
        /*000a*/ 	.short	(.L_94 - .L_93)
.L_93:
        /*000c*/ 	.word	0x00000000
        /*0010*/ 	.short	0x0001
        /*0012*/ 	.short	0x0008
        /*0014*/ 	.byte	0x00, 0xf0, 0x41, 0x00


	//----- nvinfo : EIATTR_KPARAM_INFO
	.align		4
.L_94:
        /*0018*/ 	.byte	0x04, 0x17
        /*001a*/ 	.short	(.L_96 - .L_95)
.L_95:
        /*001c*/ 	.word	0x00000000
        /*0020*/ 	.short	0x0000
        /*0022*/ 	.short	0x0000
        /*0024*/ 	.byte	0x00, 0xf0, 0x21, 0x00


	//----- nvinfo : EIATTR_SPARSE_MMA_MASK
	.align		4
.L_96:
        /*0028*/ 	.byte	0x03, 0x50
        /*002a*/ 	.short	0x0000


	//----- nvinfo : EIATTR_MAXREG_COUNT
	.align		4
        /*002c*/ 	.byte	0x03, 0x1b
        /*002e*/ 	.short	0x00ff


	//----- nvinfo : EIATTR_MERCURY_ISA_VERSION
	.align		4
        /*0030*/ 	.byte	0x03, 0x5f
        /*0032*/ 	.short	0x0101


	//----- nvinfo : EIATTR_VRC_CTA_INIT_COUNT
	.align		4
        /*0034*/ 	.byte	0x02, 0x4a
	.zero		1
	.zero		1


	//----- nvinfo : EIATTR_EXIT_INSTR_OFFSETS
	.align		4
        /*0038*/ 	.byte	0x04, 0x1c
        /*003a*/ 	.short	(.L_98 - .L_97)


	//   ....[0]....
.L_97:
        /*003c*/ 	.word	0x00000130


	//   ....[1]....
        /*0040*/ 	.word	0x00000230


	//   ....[2]....
        /*0044*/ 	.word	0x00000260


	//----- nvinfo : EIATTR_MAX_THREADS
	.align		4
.L_98:
        /*0048*/ 	.byte	0x04, 0x05
        /*004a*/ 	.short	(.L_100 - .L_99)
.L_99:
        /*004c*/ 	.word	0x00000100
        /*0050*/ 	.word	0x00000001
        /*0054*/ 	.word	0x00000001


	//----- nvinfo : EIATTR_CBANK_PARAM_SIZE
	.align		4
.L_100:
        /*0058*/ 	.byte	0x03, 0x19
        /*005a*/ 	.short	0x0018


	//----- nvinfo : EIATTR_PARAM_CBANK
	.align		4
        /*005c*/ 	.byte	0x04, 0x0a
        /*005e*/ 	.short	(.L_102 - .L_101)
	.align		4
.L_101:
        /*0060*/ 	.word	index@(.nv.constant0._ZN3cub18CUB_300001_SM_10006detail8for_each13static_kernelINS2_12policy_hub_t12policy_500_tEmN6thrust24THRUST_300001_SM_1000_NS8cuda_cub20__uninitialized_fill7functorINS7_10device_ptrIiEEiEEEEvT0_T1_)
        /*0064*/ 	.short	0x0380
        /*0066*/ 	.short	0x0018


	//----- nvinfo : EIATTR_SW_WAR
	.align		4
.L_102:
        /*0068*/ 	.byte	0x04, 0x36
        /*006a*/ 	.short	(.L_104 - .L_103)
.L_103:
        /*006c*/ 	.word	0x00000008
.L_104:


//--------------------- .nv.info._ZN3cub18CUB_300001_SM_10006detail8for_each13static_kernelINS2_12policy_hub_t12policy_500_tEmN6thrust24THRUST_300001_SM_1000_NS8cuda_cub20__uninitialized_fill7functorINS7_10device_ptrIcEEcEEEEvT0_T1_ --------------------------
	.section	.nv.info._ZN3cub18CUB_300001_SM_10006detail8for_each13static_kernelINS2_12policy_hub_t12policy_500_tEmN6thrust24THRUST_300001_SM_1000_NS8cuda_cub20__uninitialized_fill7functorINS7_10device_ptrIcEEcEEEEvT0_T1_,"",@"SHT_CUDA_INFO"
	.sectionflags	@""
	.align	4


	//----- nvinfo : EIATTR_CUDA_API_VERSION
	.align		4
        /*0000*/ 	.byte	0x04, 0x37
        /*0002*/ 	.short	(.L_106 - .L_105)
.L_105:
        /*0004*/ 	.word	0x00000082


	//----- nvinfo : EIATTR_KPARAM_INFO
	.align		4
.L_106:
        /*0008*/ 	.byte	0x04, 0x17
        /*000a*/ 	.short	(.L_108 - .L_107)
.L_107:
        /*000c*/ 	.word	0x00000000
        /*0010*/ 	.short	0x0001
        /*0012*/ 	.short	0x0008
        /*0014*/ 	.byte	0x00, 0xf0, 0x41, 0x00


	//----- nvinfo : EIATTR_KPARAM_INFO
	.align		4
.L_108:
        /*0018*/ 	.byte	0x04, 0x17
        /*001a*/ 	.short	(.L_110 - .L_109)
.L_109:
        /*001c*/ 	.word	0x00000000
        /*0020*/ 	.short	0x0000
        /*0022*/ 	.short	0x0000
        /*0024*/ 	.byte	0x00, 0xf0, 0x21, 0x00


	//----- nvinfo : EIATTR_SPARSE_MMA_MASK
	.align		4
.L_110:
        /*0028*/ 	.byte	0x03, 0x50
        /*002a*/ 	.short	0x0000


	//----- nvinfo : EIATTR_MAXREG_COUNT
	.align		4
        /*002c*/ 	.byte	0x03, 0x1b
        /*002e*/ 	.short	0x00ff


	//----- nvinfo : EIATTR_MERCURY_ISA_VERSION
	.align		4
        /*0030*/ 	.byte	0x03, 0x5f
        /*0032*/ 	.short	0x0101


	//----- nvinfo : EIATTR_VRC_CTA_INIT_COUNT
	.align		4
        /*0034*/ 	.byte	0x02, 0x4a
	.zero		1
	.zero		1


	//----- nvinfo : EIATTR_EXIT_INSTR_OFFSETS
	.align		4
        /*0038*/ 	.byte	0x04, 0x1c
        /*003a*/ 	.short	(.L_112 - .L_111)


	//   ....[0]....
.L_111:
        /*003c*/ 	.word	0x00000120


	//   ....[1]....
        /*0040*/ 	.word	0x000001f0


	//   ....[2]....
        /*0044*/ 	.word	0x00000210


	//----- nvinfo : EIATTR_MAX_THREADS
	.align		4
.L_112:
        /*0048*/ 	.byte	0x04, 0x05
        /*004a*/ 	.short	(.L_114 - .L_113)
.L_113:
        /*004c*/ 	.word	0x00000100
        /*0050*/ 	.word	0x00000001
        /*0054*/ 	.word	0x00000001


	//----- nvinfo : EIATTR_CBANK_PARAM_SIZE
	.align		4
.L_114:
        /*0058*/ 	.byte	0x03, 0x19
        /*005a*/ 	.short	0x0018


	//----- nvinfo : EIATTR_PARAM_CBANK
	.align		4
        /*005c*/ 	.byte	0x04, 0x0a
        /*005e*/ 	.short	(.L_116 - .L_115)
	.align		4
.L_115:
        /*0060*/ 	.word	index@(.nv.constant0._ZN3cub18CUB_300001_SM_10006detail8for_each13static_kernelINS2_12policy_hub_t12policy_500_tEmN6thrust24THRUST_300001_SM_1000_NS8cuda_cub20__uninitialized_fill7functorINS7_10device_ptrIcEEcEEEEvT0_T1_)
        /*0064*/ 	.short	0x0380
        /*0066*/ 	.short	0x0018


	//----- nvinfo : EIATTR_SW_WAR
	.align		4
.L_116:
        /*0068*/ 	.byte	0x04, 0x36
        /*006a*/ 	.short	(.L_118 - .L_117)
.L_117:
        /*006c*/ 	.word	0x00000008
.L_118:


//--------------------- .nv.info._ZN3cub18CUB_300001_SM_10006detail11EmptyKernelIvEEvv --------------------------
	.section	.nv.info._ZN3cub18CUB_300001_SM_10006detail11EmptyKernelIvEEvv,"",@"SHT_CUDA_INFO"
	.sectionflags	@""
	.align	4


	//----- nvinfo : EIATTR_CUDA_API_VERSION
	.align		4
        /*0000*/ 	.byte	0x04, 0x37
        /*0002*/ 	.short	(.L_120 - .L_119)
.L_119:
        /*0004*/ 	.word	0x00000082


	//----- nvinfo : EIATTR_SPARSE_MMA_MASK
	.align		4
.L_120:
        /*0008*/ 	.byte	0x03, 0x50
        /*000a*/ 	.short	0x0000


	//----- nvinfo : EIATTR_MAXREG_COUNT
	.align		4
        /*000c*/ 	.byte	0x03, 0x1b
        /*000e*/ 	.short	0x00ff


	//----- nvinfo : EIATTR_MERCURY_ISA_VERSION
	.align		4
        /*0010*/ 	.byte	0x03, 0x5f
        /*0012*/ 	.short	0x0101


	//----- nvinfo : EIATTR_VRC_CTA_INIT_COUNT
	.align		4
        /*0014*/ 	.byte	0x02, 0x4a
	.zero		1
	.zero		1


	//----- nvinfo : EIATTR_EXIT_INSTR_OFFSETS
	.align		4
        /*0018*/ 	.byte	0x04, 0x1c
        /*001a*/ 	.short	(.L_122 - .L_121)


	//   ....[0]....
.L_121:
        /*001c*/ 	.word	0x00000010


	//----- nvinfo : EIATTR_SW_WAR
	.align		4
.L_122:
        /*0020*/ 	.byte	0x04, 0x36
        /*0022*/ 	.short	(.L_124 - .L_123)
.L_123:
        /*0024*/ 	.word	0x00000008
.L_124:


//--------------------- .nv.info._Z6fnKernPcPiS_  --------------------------
	.section	.nv.info._Z6fnKernPcPiS_,"",@"SHT_CUDA_INFO"
	.sectionflags	@""
	.align	4


	//----- nvinfo : EIATTR_CUDA_API_VERSION
	.align		4
        /*0000*/ 	.byte	0x04, 0x37
        /*0002*/ 	.short	(.L_126 - .L_125)
.L_125:
        /*0004*/ 	.word	0x00000082


	//----- nvinfo : EIATTR_KPARAM_INFO
	.align		4
.L_126:
        /*0008*/ 	.byte	0x04, 0x17
        /*000a*/ 	.short	(.L_128 - .L_127)
.L_127:
        /*000c*/ 	.word	0x00000000
        /*0010*/ 	.short	0x0002
        /*0012*/ 	.short	0x0010
        /*0014*/ 	.byte	0x00, 0xf5, 0x21, 0x00


	//----- nvinfo : EIATTR_KPARAM_INFO
	.align		4
.L_128:
        /*0018*/ 	.byte	0x04, 0x17
        /*001a*/ 	.short	(.L_130 - .L_129)
.L_129:
        /*001c*/ 	.word	0x00000000
        /*0020*/ 	.short	0x0001
        /*0022*/ 	.short	0x0008
        /*0024*/ 	.byte	0x00, 0xf5, 0x21, 0x00


	//----- nvinfo : EIATTR_KPARAM_INFO
	.align		4
.L_130:
        /*0028*/ 	.byte	0x04, 0x17
        /*002a*/ 	.short	(.L_132 - .L_131)
.L_131:
        /*002c*/ 	.word	0x00000000
        /*0030*/ 	.short	0x0000
        /*0032*/ 	.short	0x0000
        /*0034*/ 	.byte	0x00, 0xf5, 0x21, 0x00


	//----- nvinfo : EIATTR_SPARSE_MMA_MASK
	.align		4
.L_132:
        /*0038*/ 	.byte	0x03, 0x50
        /*003a*/ 	.short	0x0000


	//----- nvinfo : EIATTR_MAXREG_COUNT
	.align		4
        /*003c*/ 	.byte	0x03, 0x1b
        /*003e*/ 	.short	0x00ff


	//----- nvinfo : EIATTR_MERCURY_ISA_VERSION
	.align		4
        /*0040*/ 	.byte	0x03, 0x5f
        /*0042*/ 	.short	0x0101


	//----- nvinfo : EIATTR_VRC_CTA_INIT_COUNT
	.align		4
        /*0044*/ 	.byte	0x02, 0x4a
	.zero		1
	.zero		1


	//----- nvinfo : EIATTR_EXIT_INSTR_OFFSETS
	.align		4
        /*0048*/ 	.byte	0x04, 0x1c
        /*004a*/ 	.short	(.L_134 - .L_133)


	//   ....[0]....
.L_133:
        /*004c*/ 	.word	0x000000e0


	//----- nvinfo : EIATTR_CBANK_PARAM_SIZE
	.align		4
.L_134:
        /*0050*/ 	.byte	0x03, 0x19
        /*0052*/ 	.short	0x0018


	//----- nvinfo : EIATTR_PARAM_CBANK
	.align		4
        /*0054*/ 	.byte	0x04, 0x0a
        /*0056*/ 	.short	(.L_136 - .L_135)
	.align		4
.L_135:
        /*0058*/ 	.word	index@(.nv.constant0._Z6fnKernPcPiS_)
        /*005c*/ 	.short	0x0380
        /*005e*/ 	.short	0x0018


	//----- nvinfo : EIATTR_SW_WAR
	.align		4
.L_136:
        /*0060*/ 	.byte	0x04, 0x36
        /*0062*/ 	.short	(.L_138 - .L_137)
.L_137:
        /*0064*/ 	.word	0x00000008
.L_138:


//--------------------- .nv.callgraph             --------------------------
	.section	.nv.callgraph,"",@"SHT_CUDA_CALLGRAPH"
	.align	4
	.sectionentsize	8
	.align		4
        /*0000*/ 	.word	0x00000000
	.align		4
        /*0004*/ 	.word	0xffffffff
	.align		4
        /*0008*/ 	.word	0x00000000
	.align		4
        /*000c*/ 	.word	0xfffffffe
	.align		4
        /*0010*/ 	.word	0x00000000
	.align		4
        /*0014*/ 	.word	0xfffffffd
	.align		4
        /*0018*/ 	.word	0x00000000
	.align		4
        /*001c*/ 	.word	0xfffffffc


//--------------------- .nv.constant4             --------------------------
	.section	.nv.constant4,"a",@progbits
	.align	8
	.align		8
.nv.constant4:
        /*0000*/ 	.dword	_ZN34_INTERNAL_fc516ff0_4_k_cu_eba852164cuda3std3__45__cpo5beginE
	.align		8
        /*0008*/ 	.dword	_ZN34_INTERNAL_fc516ff0_4_k_cu_eba852164cuda3std3__45__cpo3endE
	.align		8
        /*0010*/ 	.dword	_ZN34_INTERNAL_fc516ff0_4_k_cu_eba852164cuda3std3__45__cpo6cbeginE
	.align		8
        /*0018*/ 	.dword	_ZN34_INTERNAL_fc516ff0_4_k_cu_eba852164cuda3std3__45__cpo4cendE
	.align		8
        /*0020*/ 	.dword	_ZN34_INTERNAL_fc516ff0_4_k_cu_eba852164cuda3std3__45__cpo6rbeginE
	.align		8
        /*0028*/ 	.dword	_ZN34_INTERNAL_fc516ff0_4_k_cu_eba852164cuda3std3__45__cpo4rendE
	.align		8
        /*0030*/ 	.dword	_ZN34_INTERNAL_fc516ff0_4_k_cu_eba852164cuda3std3__45__cpo7crbeginE
	.align		8
        /*0038*/ 	.dword	_ZN34_INTERNAL_fc516ff0_4_k_cu_eba852164cuda3std3__45__cpo5crendE
	.align		8
        /*0040*/ 	.dword	_ZN34_INTERNAL_fc516ff0_4_k_cu_eba852164cuda3std3__436_GLOBAL__N__fc516ff0_4_k_cu_eba852166ignoreE
	.align		8
        /*0048*/ 	.dword	_ZN34_INTERNAL_fc516ff0_4_k_cu_eba852164cuda3std3__419piecewise_constructE
	.align		8
        /*0050*/ 	.dword	_ZN34_INTERNAL_fc516ff0_4_k_cu_eba852164cuda3std3__48in_placeE
	.align		8
        /*0058*/ 	.dword	_ZN34_INTERNAL_fc516ff0_4_k_cu_eba852164cuda3std3__420unreachable_sentinelE
	.align		8
        /*0060*/ 	.dword	_ZN34_INTERNAL_fc516ff0_4_k_cu_eba852164cuda3std3__47nulloptE
	.align		8
        /*0068*/ 	.dword	_ZN34_INTERNAL_fc516ff0_4_k_cu_eba852164cuda3std3__48unexpectE
	.align		8
        /*0070*/ 	.dword	_ZN34_INTERNAL_fc516ff0_4_k_cu_eba852164cuda3std6ranges3__45__cpo4swapE
	.align		8
        /*0078*/ 	.dword	_ZN34_INTERNAL_fc516ff0_4_k_cu_eba852164cuda3std6ranges3__45__cpo9iter_moveE
	.align		8
        /*0080*/ 	.dword	_ZN34_INTERNAL_fc516ff0_4_k_cu_eba852164cuda3std6ranges3__45__cpo5beginE
	.align		8
        /*0088*/ 	.dword	_ZN34_INTERNAL_fc516ff0_4_k_cu_eba852164cuda3std6ranges3__45__cpo3endE
	.align		8
        /*0090*/ 	.dword	_ZN34_INTERNAL_fc516ff0_4_k_cu_eba852164cuda3std6ranges3__45__cpo6cbeginE
	.align		8
        /*0098*/ 	.dword	_ZN34_INTERNAL_fc516ff0_4_k_cu_eba852164cuda3std6ranges3__45__cpo4cendE
	.align		8
        /*00a0*/ 	.dword	_ZN34_INTERNAL_fc516ff0_4_k_cu_eba852164cuda3std6ranges3__45__cpo7advanceE
	.align		8
        /*00a8*/ 	.dword	_ZN34_INTERNAL_fc516ff0_4_k_cu_eba852164cuda3std6ranges3__45__cpo9iter_swapE
	.align		8
        /*00b0*/ 	.dword	_ZN34_INTERNAL_fc516ff0_4_k_cu_eba852164cuda3std6ranges3__45__cpo4nextE
	.align		8
        /*00b8*/ 	.dword	_ZN34_INTERNAL_fc516ff0_4_k_cu_eba852164cuda3std6ranges3__45__cpo4prevE
	.align		8
        /*00c0*/ 	.dword	_ZN34_INTERNAL_fc516ff0_4_k_cu_eba852164cuda3std6ranges3__45__cpo4dataE
	.align		8
        /*00c8*/ 	.dword	_ZN34_INTERNAL_fc516ff0_4_k_cu_eba852164cuda3std6ranges3__45__cpo5cdataE
	.align		8
        /*00d0*/ 	.dword	_ZN34_INTERNAL_fc516ff0_4_k_cu_eba852164cuda3std6ranges3__45__cpo4sizeE
	.align		8
        /*00d8*/ 	.dword	_ZN34_INTERNAL_fc516ff0_4_k_cu_eba852164cuda3std6ranges3__45__cpo5ssizeE
	.align		8
        /*00e0*/ 	.dword	_ZN34_INTERNAL_fc516ff0_4_k_cu_eba852164cuda3std6ranges3__45__cpo8distanceE
	.align		8
        /*00e8*/ 	.dword	_ZN34_INTERNAL_fc516ff0_4_k_cu_eba852166thrust24THRUST_300001_SM_1000_NS8cuda_cub3parE
	.align		8
        /*00f0*/ 	.dword	_ZN34_INTERNAL_fc516ff0_4_k_cu_eba852166thrust24THRUST_300001_SM_1000_NS8cuda_cub10par_nosyncE
	.align		8
        /*00f8*/ 	.dword	_ZN34_INTERNAL_fc516ff0_4_k_cu_eba852166thrust24THRUST_300001_SM_1000_NS6system6detail10sequential3seqE
	.align		8
        /*0100*/ 	.dword	_ZN34_INTERNAL_fc516ff0_4_k_cu_eba852166thrust24THRUST_300001_SM_1000_NS6system3cpp3parE
	.align		8
        /*0108*/ 	.dword	_ZN34_INTERNAL_fc516ff0_4_k_cu_eba852166thrust24THRUST_300001_SM_1000_NS12placeholders2_1E
	.align		8
        /*0110*/ 	.dword	_ZN34_INTERNAL_fc516ff0_4_k_cu_eba852166thrust24THRUST_300001_SM_1000_NS12placeholders2_2E
	.align		8
        /*0118*/ 	.dword	_ZN34_INTERNAL_fc516ff0_4_k_cu_eba852166thrust24THRUST_300001_SM_1000_NS12placeholders2_3E
	.align		8
        /*0120*/ 	.dword	_ZN34_INTERNAL_fc516ff0_4_k_cu_eba852166thrust24THRUST_300001_SM_1000_NS12placeholders2_4E
	.align		8
        /*0128*/ 	.dword	_ZN34_INTERNAL_fc516ff0_4_k_cu_eba852166thrust24THRUST_300001_SM_1000_NS12placeholders2_5E
	.align		8
        /*0130*/ 	.dword	_ZN34_INTERNAL_fc516ff0_4_k_cu_eba852166thrust24THRUST_300001_SM_1000_NS12placeholders2_6E
	.align		8
        /*0138*/ 	.dword	_ZN34_INTERNAL_fc516ff0_4_k_cu_eba852166thrust24THRUST_300001_SM_1000_NS12placeholders2_7E
	.align		8
        /*0140*/ 	.dword	_ZN34_INTERNAL_fc516ff0_4_k_cu_eba852166thrust24THRUST_300001_SM_1000_NS12placeholders2_8E
	.align		8
        /*0148*/ 	.dword	_ZN34_INTERNAL_fc516ff0_4_k_cu_eba852166thrust24THRUST_300001_SM_1000_NS12placeholders2_9E
	.align		8
        /*0150*/ 	.dword	_ZN34_INTERNAL_fc516ff0_4_k_cu_eba852166thrust24THRUST_300001_SM_1000_NS12placeholders3_10E
	.align		8
        /*0158*/ 	.dword	_ZN34_INTERNAL_fc516ff0_4_k_cu_eba852166thrust24THRUST_300001_SM_1000_NS3seqE
	.align		8
        /*0160*/ 	.dword	_ZN34_INTERNAL_fc516ff0_4_k_cu_eba852166thrust24THRUST_300001_SM_1000_NS6deviceE


//--------------------- .text._ZN3cub18CUB_300001_SM_10006detail8for_each13static_kernelINS2_12policy_hub_t12policy_500_tElN6thrust24THRUST_300001_SM_1000_NS8cuda_cub10__tabulate7functorINS7_6detail15normal_iteratorINS7_10device_ptrIiEEEENS7_6system6detail7generic6detail22compute_sequence_valueIivEElEEEEvT0_T1_ --------------------------
	.section	.text._ZN3cub18CUB_300001_SM_10006detail8for_each13static_kernelINS2_12policy_hub_t12policy_500_tElN6thrust24THRUST_300001_SM_1000_NS8cuda_cub10__tabulate7functorINS7_6detail15normal_iteratorINS7_10device_ptrIiEEEENS7_6system6detail7generic6detail22compute_sequence_valueIivEElEEEEvT0_T1_,"ax",@progbits
	.align	128
        .global         _ZN3cub18CUB_300001_SM_10006detail8for_each13static_kernelINS2_12policy_hub_t12policy_500_tElN6thrust24THRUST_300001_SM_1000_NS8cuda_cub10__tabulate7functorINS7_6detail15normal_iteratorINS7_10device_ptrIiEEEENS7_6system6detail7generic6detail22compute_sequence_valueIivEElEEEEvT0_T1_
        .type           _ZN3cub18CUB_300001_SM_10006detail8for_each13static_kernelINS2_12policy_hub_t12policy_500_tElN6thrust24THRUST_300001_SM_1000_NS8cuda_cub10__tabulate7functorINS7_6detail15normal_iteratorINS7_10device_ptrIiEEEENS7_6system6detail7generic6detail22compute_sequence_valueIivEElEEEEvT0_T1_,@function
        .size           _ZN3cub18CUB_300001_SM_10006detail8for_each13static_kernelINS2_12policy_hub_t12policy_500_tElN6thrust24THRUST_300001_SM_1000_NS8cuda_cub10__tabulate7functorINS7_6detail15normal_iteratorINS7_10device_ptrIiEEEENS7_6system6detail7generic6detail22compute_sequence_valueIivEElEEEEvT0_T1_,(.L_x_10 - _ZN3cub18CUB_300001_SM_10006detail8for_each13static_kernelINS2_12policy_hub_t12policy_500_tElN6thrust24THRUST_300001_SM_1000_NS8cuda_cub10__tabulate7functorINS7_6detail15normal_iteratorINS7_10device_ptrIiEEEENS7_6system6detail7generic6detail22compute_sequence_valueIivEElEEEEvT0_T1_)
        .other          _ZN3cub18CUB_300001_SM_10006detail8for_each13static_kernelINS2_12policy_hub_t12policy_500_tElN6thrust24THRUST_300001_SM_1000_NS8cuda_cub10__tabulate7functorINS7_6detail15normal_iteratorINS7_10device_ptrIiEEEENS7_6system6detail7generic6detail22compute_sequence_valueIivEElEEEEvT0_T1_,@"STO_CUDA_ENTRY STV_DEFAULT"
_ZN3cub18CUB_300001_SM_10006detail8for_each13static_kernelINS2_12policy_hub_t12policy_500_tElN6thrust24THRUST_300001_SM_1000_NS8cuda_cub10__tabulate7functorINS7_6detail15normal_iteratorINS7_10device_ptrIiEEEENS7_6system6detail7generic6detail22compute_sequence_valueIivEElEEEEvT0_T1_:
.text._ZN3cub18CUB_300001_SM_10006detail8for_each13static_kernelINS2_12policy_hub_t12policy_500_tElN6thrust24THRUST_300001_SM_1000_NS8cuda_cub10__tabulate7functorINS7_6detail15normal_iteratorINS7_10device_ptrIiEEEENS7_6system6detail7generic6detail22compute_sequence_valueIivEElEEEEvT0_T1_:
[----:B------:R-:W-:Y:S08]  /*0000*/  LDC R1, c[0x0][0x37c] ;  /* 0x0000df00ff017b82 */ /* 0x000ff00000000800 */
[----:B------:R-:W0:Y:S01]  /*0010*/  S2UR UR4, SR_CTAID.X ;  /* 0x00000000000479c3 */ /* 0x000e220000002500 */
[----:B------:R-:W1:Y:S01]  /*0020*/  LDCU.64 UR6, c[0x0][0x380] ;  /* 0x00007000ff0677ac */ /* 0x000e620008000a00 */
[----:B------:R-:W2:Y:S01]  /*0030*/  LDCU.64 UR8, c[0x0][0x358] ;  /* 0x00006b00ff0877ac */ /* 0x000ea20008000a00 */
[----:B0-----:R-:W-:-:S04]  /*0040*/  UIMAD.WIDE.U32 UR4, UR4, 0x200, URZ ;  /* 0x00000200040478a5 */ /* 0x001fc8000f8e00ff */
[----:B-1----:R-:W-:-:S04]  /*0050*/  UIADD3 UR6, UP0, UPT, -UR4, UR6, URZ ;  /* 0x0000000604067290 */ /* 0x002fc8000ff1e1ff */
[----:B------:R-:W-:Y:S02]  /*0060*/  UIADD3.X UR7, UPT, UPT, ~UR5, UR7, URZ, UP0, !UPT ;  /* 0x0000000705077290 */ /* 0x000fe400087fe5ff */
[----:B------:R-:W-:-:S04]  /*0070*/  UISETP.GE.U32.AND UP0, UPT, UR6, 0x200, UPT ;  /* 0x000002000600788c */ /* 0x000fc8000bf06070 */
[----:B------:R-:W-:-:S09]  /*0080*/  UISETP.GE.AND.EX UP0, UPT, UR7, URZ, UPT, UP0 ;  /* 0x000000ff0700728c */ /* 0x000fd2000bf06300 */
[----:B--2---:R-:W-:Y:S05]  /*0090*/  BRA.U !UP0, `(.L_x_0) ;  /* 0x0000000108347547 */ /* 0x004fea000b800000 */
[----:B------:R-:W0:Y:S01]  /*00a0*/  S2R R0, SR_TID.X ;  /* 0x0000000000007919 */ /* 0x000e220000002100 */
[----:B------:R-:W1:Y:S01]  /*00b0*/  LDC.64 R6, c[0x0][0x390] ;  /* 0x0000e400ff067b82 */ /* 0x000e620000000a00 */
[----:B------:R-:W2:Y:S01]  /*00c0*/  LDCU.64 UR10, c[0x0][0x388] ;  /* 0x00007100ff0a77ac */ /* 0x000ea20008000a00 */
[----:B0-----:R-:W-:-:S05]  /*00d0*/  IADD3 R5, P0, PT, R0, UR4, RZ ;  /* 0x0000000400057c10 */ /* 0x001fca000ff1e0ff */
[----:B------:R-:W-:Y:S01]  /*00e0*/  IMAD.X R4, RZ, RZ, UR5, P0 ;  /* 0x00000005ff047e24 */ /* 0x000fe200080e06ff */
[C---:B--2---:R-:W-:Y:S01]  /*00f0*/  LEA R2, P0, R5.reuse, UR10, 0x2 ;  /* 0x0000000a05027c11 */ /* 0x044fe2000f8010ff */
[----:B------:R-:W-:-:S03]  /*0100*/  VIADD R0, R5, 0x100 ;  /* 0x0000010005007836 */ /* 0x000fc60000000000 */
[C---:B------:R-:W-:Y:S01]  /*0110*/  LEA.HI.X R3, R5.reuse, UR11, R4, 0x2, P0 ;  /* 0x0000000b05037c11 */ /* 0x040fe200080f1404 */
[-CC-:B-1----:R-:W-:Y:S02]  /*0120*/  IMAD R5, R5, R7.reuse, R6.reuse ;  /* 0x0000000705057224 */ /* 0x182fe400078e0206 */
[----:B------:R-:W-:-:S03]  /*0130*/  IMAD R7, R0, R7, R6 ;  /* 0x0000000700077224 */ /* 0x000fc600078e0206 */
[----:B------:R-:W-:Y:S04]  /*0140*/  STG.E desc[UR8][R2.64], R5 ;  /* 0x0000000502007986 */ /* 0x000fe8000c101908 */
[----:B------:R-:W-:Y:S01]  /*0150*/  STG.E desc[UR8][R2.64+0x400], R7 ;  /* 0x0004000702007986 */ /* 0x000fe2000c101908 */
[----:B------:R-:W-:Y:S05]  /*0160*/  EXIT ;  /* 0x000000000000794d */ /* 0x000fea0003800000 */
.L_x_0:
[----:B------:R-:W0:Y:S01]  /*0170*/  S2R R2, SR_TID.X ;  /* 0x0000000000027919 */ /* 0x000e220000002100 */
[----:B------:R-:W-:Y:S01]  /*0180*/  USHF.R.S32.HI UR7, URZ, 0x1f, UR6 ;  /* 0x0000001fff077899 */ /* 0x000fe20008011406 */
[----:B------:R-:W-:Y:S05]  /*0190*/  BSSY.RECONVERGENT B0, `(.L_x_1) ;  /* 0x0000011000007945 */ /* 0x000fea0003800200 */
[----:B------:R-:W-:Y:S02]  /*01a0*/  IMAD.U32 R3, RZ, RZ, UR7 ;  /* 0x00000007ff037e24 */ /* 0x000fe4000f8e00ff */
[----:B------:R-:W-:Y:S01]  /*01b0*/  IMAD.U32 R4, RZ, RZ, UR7 ;  /* 0x00000007ff047e24 */ /* 0x000fe2000f8e00ff */
[C---:B0-----:R-:W-:Y:S01]  /*01c0*/  ISETP.LT.U32.AND P0, PT, R2.reuse, UR6, PT ;  /* 0x0000000602007c0c */ /* 0x041fe2000bf01070 */
[----:B------:R-:W-:-:S03]  /*01d0*/  VIADD R0, R2, 0x100 ;  /* 0x0000010002007836 */ /* 0x000fc60000000000 */
[----:B------:R-:W-:Y:S02]  /*01e0*/  ISETP.GT.AND.EX P0, PT, R3, RZ, PT, P0 ;  /* 0x000000ff0300720c */ /* 0x000fe40003f04300 */
[----:B------:R-:W-:-:S04]  /*01f0*/  ISETP.LT.U32.AND P1, PT, R0, UR6, PT ;  /* 0x0000000600007c0c */ /* 0x000fc8000bf21070 */
[----:B------:R-:W-:-:S07]  /*0200*/  ISETP.GT.AND.EX P1, PT, R4, RZ, PT, P1 ;  /* 0x000000ff0400720c */ /* 0x000fce0003f24310 */
[----:B------:R-:W-:Y:S06]  /*0210*/  @!P0 BRA `(.L_x_2) ;  /* 0x0000000000208947 */ /* 0x000fec0003800000 */
[----:B------:R-:W0:Y:S01]  /*0220*/  LDC.64 R6, c[0x0][0x390] ;  /* 0x0000e400ff067b82 */ /* 0x000e220000000a00 */
[----:B------:R-:W1:Y:S01]  /*0230*/  LDCU.64 UR10, c[0x0][0x388] ;  /* 0x00007100ff0a77ac */ /* 0x000e620008000a00 */
[----:B------:R-:W-:-:S05]  /*0240*/  IADD3 R4, P0, PT, R2, UR4, RZ ;  /* 0x0000000402047c10 */ /* 0x000fca000ff1e0ff */
[----:B------:R-:W-:Y:S01]  /*0250*/  IMAD.X R3, RZ, RZ, UR5, P0 ;  /* 0x00000005ff037e24 */ /* 0x000fe200080e06ff */
[----:B-1----:R-:W-:-:S04]  /*0260*/  LEA R2, P0, R4, UR10, 0x2 ;  /* 0x0000000a04027c11 */ /* 0x002fc8000f8010ff */
[C---:B------:R-:W-:Y:S01]  /*0270*/  LEA.HI.X R3, R4.reuse, UR11, R3, 0x2, P0 ;  /* 0x0000000b04037c11 */ /* 0x040fe200080f1403 */
[----:B0-----:R-:W-:-:S05]  /*0280*/  IMAD R7, R4, R7, R6 ;  /* 0x0000000704077224 */ /* 0x001fca00078e0206 */
[----:B------:R0:W-:Y:S03]  /*0290*/  STG.E desc[UR8][R2.64], R7 ;  /* 0x0000000702007986 */ /* 0x0001e6000c101908 */
.L_x_2:
[----:B------:R-:W-:Y:S05]  /*02a0*/  BSYNC.RECONVERGENT B0 ;  /* 0x0000000000007941 */ /* 0x000fea0003800200 */
.L_x_1:
[----:B------:R-:W-:Y:S05]  /*02b0*/  @!P1 EXIT ;  /* 0x000000000000994d */ /* 0x000fea0003800000 */
[----:B------:R-:W1:Y:S01]  /*02c0*/  LDC.64 R4, c[0x0][0x390] ;  /* 0x0000e400ff047b82 */ /* 0x000e620000000a00 */
[----:B------:R-:W2:Y:S01]  /*02d0*/  LDCU.64 UR6, c[0x0][0x388] ;  /* 0x00007100ff0677ac */ /* 0x000ea20008000a00 */
[----:B------:R-:W-:-:S05]  /*02e0*/  IADD3 R0, P0, PT, R0, UR4, RZ ;  /* 0x0000000400007c10 */ /* 0x000fca000ff1e0ff */
[----:B0-----:R-:W-:Y:S01]  /*02f0*/  IMAD.X R3, RZ, RZ, UR5, P0 ;  /* 0x00000005ff037e24 */ /* 0x001fe200080e06ff */
[----:B--2---:R-:W-:-:S04]  /*0300*/  LEA R2, P0, R0, UR6, 0x2 ;  /* 0x0000000600027c11 */ /* 0x004fc8000f8010ff */
[C---:B------:R-:W-:Y:S01]  /*0310*/  LEA.HI.X R3, R0.reuse, UR7, R3, 0x2, P0 ;  /* 0x0000000700037c11 */ /* 0x040fe200080f1403 */
[----:B-1----:R-:W-:-:S05]  /*0320*/  IMAD R5, R0, R5, R4 ;  /* 0x0000000500057224 */ /* 0x002fca00078e0204 */
[----:B------:R-:W-:Y:S01]  /*0330*/  STG.E desc[UR8][R2.64], R5 ;  /* 0x0000000502007986 */ /* 0x000fe2000c101908 */
[----:B------:R-:W-:Y:S05]  /*0340*/  EXIT ;  /* 0x000000000000794d */ /* 0x000fea0003800000 */
.L_x_3:
[----:B------:R-:W-:-:S00]  /*0350*/  BRA `(.L_x_3) ;  /* 0xfffffffc00fc7947 */ /* 0x000fc0000383ffff */
[----:B------:R-:W-:-:S00]  /*0360*/  NOP ;  /* 0x0000000000007918 */ /* 0x000fc00000000000 */
        /* <DEDUP_REMOVED lines=9> */
.L_x_10:


//--------------------- .text._ZN3cub18CUB_300001_SM_10006detail8for_each13static_kernelINS2_12policy_hub_t12policy_500_tEmN6thrust24THRUST_300001_SM_1000_NS8cuda_cub20__uninitialized_fill7functorINS7_10device_ptrIiEEiEEEEvT0_T1_ --------------------------
	.section	.text._ZN3cub18CUB_300001_SM_10006detail8for_each13static_kernelINS2_12policy_hub_t12policy_500_tEmN6thrust24THRUST_300001_SM_1000_NS8cuda_cub20__uninitialized_fill7functorINS7_10device_ptrIiEEiEEEEvT0_T1_,"ax",@progbits
	.align	128
        .global         _ZN3cub18CUB_300001_SM_10006detail8for_each13static_kernelINS2_12policy_hub_t12policy_500_tEmN6thrust24THRUST_300001_SM_1000_NS8cuda_cub20__uninitialized_fill7functorINS7_10device_ptrIiEEiEEEEvT0_T1_
        .type           _ZN3cub18CUB_300001_SM_10006detail8for_each13static_kernelINS2_12policy_hub_t12policy_500_tEmN6thrust24THRUST_300001_SM_1000_NS8cuda_cub20__uninitialized_fill7functorINS7_10device_ptrIiEEiEEEEvT0_T1_,@function
        .size           _ZN3cub18CUB_300001_SM_10006detail8for_each13static_kernelINS2_12policy_hub_t12policy_500_tEmN6thrust24THRUST_300001_SM_1000_NS8cuda_cub20__uninitialized_fill7functorINS7_10device_ptrIiEEiEEEEvT0_T1_,(.L_x_11 - _ZN3cub18CUB_300001_SM_10006detail8for_each13static_kernelINS2_12policy_hub_t12policy_500_tEmN6thrust24THRUST_300001_SM_1000_NS8cuda_cub20__uninitialized_fill7functorINS7_10device_ptrIiEEiEEEEvT0_T1_)
        .other          _ZN3cub18CUB_300001_SM_10006detail8for_each13static_kernelINS2_12policy_hub_t12policy_500_tEmN6thrust24THRUST_300001_SM_1000_NS8cuda_cub20__uninitialized_fill7functorINS7_10device_ptrIiEEiEEEEvT0_T1_,@"STO_CUDA_ENTRY STV_DEFAULT"
_ZN3cub18CUB_300001_SM_10006detail8for_each13static_kernelINS2_12policy_hub_t12policy_500_tEmN6thrust24THRUST_300001_SM_1000_NS8cuda_cub20__uninitialized_fill7functorINS7_10device_ptrIiEEiEEEEvT0_T1_:
.text._ZN3cub18CUB_300001_SM_10006detail8for_each13static_kernelINS2_12policy_hub_t12policy_500_tEmN6thrust24THRUST_300001_SM_1000_NS8cuda_cub20__uninitialized_fill7functorINS7_10device_ptrIiEEiEEEEvT0_T1_:
        /* <DEDUP_REMOVED lines=8> */
[----:B------:R-:W-:-:S09]  /*0080*/  UISETP.GE.U32.AND.EX UP0, UPT, UR7, URZ, UPT, UP0 ;  /* 0x000000ff0700728c */ /* 0x000fd2000bf06100 */
[----:B--2---:R-:W-:Y:S05]  /*0090*/  BRA.U !UP0, `(.L_x_4) ;  /* 0x0000000108287547 */ /* 0x004fea000b800000 */
[----:B------:R-:W0:Y:S01]  /*00a0*/  S2R R0, SR_TID.X ;  /* 0x0000000000007919 */ /* 0x000e220000002100 */
[----:B------:R-:W1:Y:S01]  /*00b0*/  LDCU.64 UR6, c[0x0][0x388] ;  /* 0x00007100ff0677ac */ /* 0x000e620008000a00 */
[----:B------:R-:W2:Y:S01]  /*00c0*/  LDC R5, c[0x0][0x390] ;  /* 0x0000e400ff057b82 */ /* 0x000ea20000000800 */
[----:B0-----:R-:W-:-:S05]  /*00d0*/  IADD3 R0, P0, PT, R0, UR4, RZ ;  /* 0x0000000400007c10 */ /* 0x001fca000ff1e0ff */
[----:B------:R-:W-:Y:S01]  /*00e0*/  IMAD.X R3, RZ, RZ, UR5, P0 ;  /* 0x00000005ff037e24 */ /* 0x000fe200080e06ff */
[----:B-1----:R-:W-:-:S04]  /*00f0*/  LEA R2, P0, R0, UR6, 0x2 ;  /* 0x0000000600027c11 */ /* 0x002fc8000f8010ff */
[----:B------:R-:W-:-:S05]  /*0100*/  LEA.HI.X R3, R0, UR7, R3, 0x2, P0 ;  /* 0x0000000700037c11 */ /* 0x000fca00080f1403 */
[----:B--2---:R-:W-:Y:S04]  /*0110*/  STG.E desc[UR8][R2.64], R5 ;  /* 0x0000000502007986 */ /* 0x004fe8000c101908 */
[----:B------:R-:W-:Y:S01]  /*0120*/  STG.E desc[UR8][R2.64+0x400], R5 ;  /* 0x0004000502007986 */ /* 0x000fe2000c101908 */
[----:B------:R-:W-:Y:S05]  /*0130*/  EXIT ;  /* 0x000000000000794d */ /* 0x000fea0003800000 */
.L_x_4:
[----:B------:R-:W0:Y:S01]  /*0140*/  S2R R0, SR_TID.X ;  /* 0x0000000000007919 */ /* 0x000e220000002100 */
[----:B------:R-:W-:Y:S01]  /*0150*/  IMAD.U32 R2, RZ, RZ, UR7 ;  /* 0x00000007ff027e24 */ /* 0x000fe2000f8e00ff */
[----:B------:R-:W1:Y:S01]  /*0160*/  LDCU.64 UR10, c[0x0][0x388] ;  /* 0x00007100ff0a77ac */ /* 0x000e620008000a00 */
[----:B------:R-:W-:Y:S01]  /*0170*/  IMAD.U32 R4, RZ, RZ, UR7 ;  /* 0x00000007ff047e24 */ /* 0x000fe2000f8e00ff */
[----:B0-----:R-:W-:-:S04]  /*0180*/  ISETP.LT.U32.AND P0, PT, R0, UR6, PT ;  /* 0x0000000600007c0c */ /* 0x001fc8000bf01070 */
[----:B------:R-:W-:Y:S01]  /*0190*/  ISETP.GT.U32.AND.EX P0, PT, R2, RZ, PT, P0 ;  /* 0x000000ff0200720c */ /* 0x000fe20003f04100 */
[C---:B------:R-:W-:Y:S01]  /*01a0*/  VIADD R2, R0.reuse, 0x100 ;  /* 0x0000010000027836 */ /* 0x040fe20000000000 */
[----:B------:R-:W-:-:S04]  /*01b0*/  IADD3 R0, P2, PT, R0, UR4, RZ ;  /* 0x0000000400007c10 */ /* 0x000fc8000ff5e0ff */
[----:B------:R-:W-:Y:S01]  /*01c0*/  ISETP.LT.U32.AND P1, PT, R2, UR6, PT ;  /* 0x0000000602007c0c */ /* 0x000fe2000bf21070 */
[----:B------:R-:W-:Y:S01]  /*01d0*/  IMAD.X R3, RZ, RZ, UR5, P2 ;  /* 0x00000005ff037e24 */ /* 0x000fe200090e06ff */
[----:B-1----:R-:W-:Y:S02]  /*01e0*/  LEA R2, P2, R0, UR10, 0x2 ;  /* 0x0000000a00027c11 */ /* 0x002fe4000f8410ff */
[----:B------:R-:W-:Y:S02]  /*01f0*/  ISETP.GT.U32.AND.EX P1, PT, R4, RZ, PT, P1 ;  /* 0x000000ff0400720c */ /* 0x000fe40003f24110 */
[----:B------:R-:W-:Y:S01]  /*0200*/  LEA.HI.X R3, R0, UR11, R3, 0x2, P2 ;  /* 0x0000000b00037c11 */ /* 0x000fe200090f1403 */
[----:B------:R-:W0:Y:S04]  /*0210*/  @P0 LDC R5, c[0x0][0x390] ;  /* 0x0000e400ff050b82 */ /* 0x000e280000000800 */
[----:B0-----:R0:W-:Y:S06]  /*0220*/  @P0 STG.E desc[UR8][R2.64], R5 ;  /* 0x0000000502000986 */ /* 0x0011ec000c101908 */
[----:B------:R-:W-:Y:S05]  /*0230*/  @!P1 EXIT ;  /* 0x000000000000994d */ /* 0x000fea0003800000 */
[----:B0-----:R-:W0:Y:S02]  /*0240*/  LDC R5, c[0x0][0x390] ;  /* 0x0000e400ff057b82 */ /* 0x001e240000000800 */
[----:B0-----:R-:W-:Y:S01]  /*0250*/  STG.E desc[UR8][R2.64+0x400], R5 ;  /* 0x0004000502007986 */ /* 0x001fe2000c101908 */
[----:B------:R-:W-:Y:S05]  /*0260*/  EXIT ;  /* 0x000000000000794d */ /* 0x000fea0003800000 */
.L_x_5:
        /* <DEDUP_REMOVED lines=9> */
.L_x_11:


//--------------------- .text._ZN3cub18CUB_300001_SM_10006detail8for_each13static_kernelINS2_12policy_hub_t12policy_500_tEmN6thrust24THRUST_300001_SM_1000_NS8cuda_cub20__uninitialized_fill7functorINS7_10device_ptrIcEEcEEEEvT0_T1_ --------------------------
	.section	.text._ZN3cub18CUB_300001_SM_10006detail8for_each13static_kernelINS2_12policy_hub_t12policy_500_tEmN6thrust24THRUST_300001_SM_1000_NS8cuda_cub20__uninitialized_fill7functorINS7_10device_ptrIcEEcEEEEvT0_T1_,"ax",@progbits
	.align	128
        .global         _ZN3cub18CUB_300001_SM_10006detail8for_each13static_kernelINS2_12policy_hub_t12policy_500_tEmN6thrust24THRUST_300001_SM_1000_NS8cuda_cub20__uninitialized_fill7functorINS7_10device_ptrIcEEcEEEEvT0_T1_
        .type           _ZN3cub18CUB_300001_SM_10006detail8for_each13static_kernelINS2_12policy_hub_t12policy_500_tEmN6thrust24THRUST_300001_SM_1000_NS8cuda_cub20__uninitialized_fill7functorINS7_10device_ptrIcEEcEEEEvT0_T1_,@function
        .size           _ZN3cub18CUB_300001_SM_10006detail8for_each13static_kernelINS2_12policy_hub_t12policy_500_tEmN6thrust24THRUST_300001_SM_1000_NS8cuda_cub20__uninitialized_fill7functorINS7_10device_ptrIcEEcEEEEvT0_T1_,(.L_x_12 - _ZN3cub18CUB_300001_SM_10006detail8for_each13static_kernelINS2_12policy_hub_t12policy_500_tEmN6thrust24THRUST_300001_SM_1000_NS8cuda_cub20__uninitialized_fill7functorINS7_10device_ptrIcEEcEEEEvT0_T1_)
        .other          _ZN3cub18CUB_300001_SM_10006detail8for_each13static_kernelINS2_12policy_hub_t12policy_500_tEmN6thrust24THRUST_300001_SM_1000_NS8cuda_cub20__uninitialized_fill7functorINS7_10device_ptrIcEEcEEEEvT0_T1_,@"STO_CUDA_ENTRY STV_DEFAULT"
_ZN3cub18CUB_300001_SM_10006detail8for_each13static_kernelINS2_12policy_hub_t12policy_500_tEmN6thrust24THRUST_300001_SM_1000_NS8cuda_cub20__uninitialized_fill7functorINS7_10device_ptrIcEEcEEEEvT0_T1_:
.text._ZN3cub18CUB_300001_SM_10006detail8for_each13static_kernelINS2_12policy_hub_t12policy_500_tEmN6thrust24THRUST_300001_SM_1000_NS8cuda_cub20__uninitialized_fill7functorINS7_10device_ptrIcEEcEEEEvT0_T1_:
[----:B------:R-:W-:Y:S08]  /*0000*/  LDC R1, c[0x0][0x37c] ;  /* 0x0000df00ff017b82 */ /* 0x000ff00000000800 */
[----:B------:R-:W0:Y:S01]  /*0010*/  S2UR UR4, SR_CTAID.X ;  /* 0x00000000000479c3 */ /* 0x000e220000002500 */
[----:B------:R-:W1:Y:S01]  /*0020*/  LDCU.64 UR6, c[0x0][0x380] ;  /* 0x00007000ff0677ac */ /* 0x000e620008000a00 */
[----:B------:R-:W2:Y:S06]  /*0030*/  LDCU.64 UR8, c[0x0][0x358] ;  /* 0x00006b00ff0877ac */ /* 0x000eac0008000a00 */
[----:B------:R-:W3:Y:S01]  /*0040*/  LDC R5, c[0x0][0x390] ;  /* 0x0000e400ff057b82 */ /* 0x000ee20000000800 */
[----:B0-----:R-:W-:-:S04]  /*0050*/  UIMAD.WIDE.U32 UR4, UR4, 0x200, URZ ;  /* 0x00000200040478a5 */ /* 0x001fc8000f8e00ff */
[----:B-1----:R-:W-:-:S04]  /*0060*/  UIADD3 UR6, UP0, UPT, -UR4, UR6, URZ ;  /* 0x0000000604067290 */ /* 0x002fc8000ff1e1ff */
[----:B------:R-:W-:Y:S01]  /*0070*/  UIADD3.X UR7, UPT, UPT, ~UR5, UR7, URZ, UP0, !UPT ;  /* 0x0000000705077290 */ /* 0x000fe200087fe5ff */
[----:B---3--:R-:W-:Y:S01]  /*0080*/  PRMT R5, R5, 0x7770, RZ ;  /* 0x0000777005057816 */ /* 0x008fe200000000ff */
[----:B------:R-:W-:-:S04]  /*0090*/  UISETP.GE.U32.AND UP0, UPT, UR6, 0x200, UPT ;  /* 0x000002000600788c */ /* 0x000fc8000bf06070 */
[----:B------:R-:W-:-:S09]  /*00a0*/  UISETP.GE.U32.AND.EX UP0, UPT, UR7, URZ, UPT, UP0 ;  /* 0x000000ff0700728c */ /* 0x000fd2000bf06100 */
[----:B--2---:R-:W-:Y:S05]  /*00b0*/  BRA.U !UP0, `(.L_x_6) ;  /* 0x00000001081c7547 */ /* 0x004fea000b800000 */
[----:B------:R-:W0:Y:S01]  /*00c0*/  S2R R3, SR_TID.X ;  /* 0x0000000000037919 */ /* 0x000e220000002100 */
[----:B------:R-:W0:Y:S02]  /*00d0*/  LDC.64 R6, c[0x0][0x388] ;  /* 0x0000e200ff067b82 */ /* 0x000e240000000a00 */
[----:B0-----:R-:W-:-:S04]  /*00e0*/  IADD3 R2, P0, P1, R6, UR4, R3 ;  /* 0x0000000406027c10 */ /* 0x001fc8000f91e003 */
[----:B------:R-:W-:-:S05]  /*00f0*/  IADD3.X R3, PT, PT, R7, UR5, RZ, P0, P1 ;  /* 0x0000000507037c10 */ /* 0x000fca00087e24ff */
[----:B------:R-:W-:Y:S04]  /*0100*/  STG.E.U8 desc[UR8][R2.64], R5 ;  /* 0x0000000502007986 */ /* 0x000fe8000c101108 */
[----:B------:R-:W-:Y:S01]  /*0110*/  STG.E.U8 desc[UR8][R2.64+0x100], R5 ;  /* 0x0001000502007986 */ /* 0x000fe2000c101108 */
[----:B------:R-:W-:Y:S05]  /*0120*/  EXIT ;  /* 0x000000000000794d */ /* 0x000fea0003800000 */
.L_x_6:
[----:B------:R-:W0:Y:S01]  /*0130*/  S2R R3, SR_TID.X ;  /* 0x0000000000037919 */ /* 0x000e220000002100 */
[----:B------:R-:W1:Y:S01]  /*0140*/  LDC.64 R6, c[0x0][0x388] ;  /* 0x0000e200ff067b82 */ /* 0x000e620000000a00 */
[----:B------:R-:W-:Y:S02]  /*0150*/  IMAD.U32 R2, RZ, RZ, UR7 ;  /* 0x00000007ff027e24 */ /* 0x000fe4000f8e00ff */
[C---:B0-----:R-:W-:Y:S01]  /*0160*/  VIADD R0, R3.reuse, 0x100 ;  /* 0x0000010003007836 */ /* 0x041fe20000000000 */
[----:B------:R-:W-:-:S04]  /*0170*/  ISETP.LT.U32.AND P0, PT, R3, UR6, PT ;  /* 0x0000000603007c0c */ /* 0x000fc8000bf01070 */
[----:B------:R-:W-:Y:S01]  /*0180*/  ISETP.LT.U32.AND P1, PT, R0, UR6, PT ;  /* 0x0000000600007c0c */ /* 0x000fe2000bf21070 */
[----:B------:R-:W-:Y:S01]  /*0190*/  IMAD.U32 R0, RZ, RZ, UR7 ;  /* 0x00000007ff007e24 */ /* 0x000fe2000f8e00ff */
[----:B------:R-:W-:Y:S02]  /*01a0*/  ISETP.GT.U32.AND.EX P0, PT, R2, RZ, PT, P0 ;  /* 0x000000ff0200720c */ /* 0x000fe40003f04100 */
[----:B-1----:R-:W-:Y:S02]  /*01b0*/  IADD3 R2, P2, P3, R6, UR4, R3 ;  /* 0x0000000406027c10 */ /* 0x002fe4000fb5e003 */
[----:B------:R-:W-:Y:S02]  /*01c0*/  ISETP.GT.U32.AND.EX P1, PT, R0, RZ, PT, P1 ;  /* 0x000000ff0000720c */ /* 0x000fe40003f24110 */
[----:B------:R-:W-:-:S07]  /*01d0*/  IADD3.X R3, PT, PT, R7, UR5, RZ, P2, P3 ;  /* 0x0000000507037c10 */ /* 0x000fce00097e64ff */
[----:B------:R0:W-:Y:S04]  /*01e0*/  @P0 STG.E.U8 desc[UR8][R2.64], R5 ;  /* 0x0000000502000986 */ /* 0x0001e8000c101108 */
[----:B------:R-:W-:Y:S05]  /*01f0*/  @!P1 EXIT ;  /* 0x000000000000994d */ /* 0x000fea0003800000 */
[----:B------:R-:W-:Y:S01]  /*0200*/  STG.E.U8 desc[UR8][R2.64+0x100], R5 ;  /* 0x0001000502007986 */ /* 0x000fe2000c101108 */
[----:B------:R-:W-:Y:S05]  /*0210*/  EXIT ;  /* 0x000000000000794d */ /* 0x000fea0003800000 */
.L_x_7:
        /* <DEDUP_REMOVED lines=14> */
.L_x_12:


//--------------------- .text._ZN3cub18CUB_300001_SM_10006detail11EmptyKernelIvEEvv --------------------------
	.section	.text._ZN3cub18CUB_300001_SM_10006detail11EmptyKernelIvEEvv,"ax",@progbits
	.align	128
        .global         _ZN3cub18CUB_300001_SM_10006detail11EmptyKernelIvEEvv
        .type           _ZN3cub18CUB_300001_SM_10006detail11EmptyKernelIvEEvv,@function
        .size           _ZN3cub18CUB_300001_SM_10006detail11EmptyKernelIvEEvv,(.L_x_13 - _ZN3cub18CUB_300001_SM_10006detail11EmptyKernelIvEEvv)
        .other          _ZN3cub18CUB_300001_SM_10006detail11EmptyKernelIvEEvv,@"STO_CUDA_ENTRY STV_DEFAULT"
_ZN3cub18CUB_300001_SM_10006detail11EmptyKernelIvEEvv:
.text._ZN3cub18CUB_300001_SM_10006detail11EmptyKernelIvEEvv:
[----:B------:R-:W-:Y:S01]  /*0000*/  LDC R1, c[0x0][0x37c] ;  /* 0x0000df00ff017b82 */ /* 0x000fe20000000800 */
[----:B------:R-:W-:Y:S05]  /*0010*/  EXIT ;  /* 0x000000000000794d */ /* 0x000fea0003800000 */
.L_x_8:
        /* <DEDUP_REMOVED lines=14> */
.L_x_13:


//--------------------- .text._Z6fnKernPcPiS_     --------------------------
	.section	.text._Z6fnKernPcPiS_,"ax",@progbits
	.align	128
        .global         _Z6fnKernPcPiS_
        .type           _Z6fnKernPcPiS_,@function
        .size           _Z6fnKernPcPiS_,(.L_x_14 - _Z6fnKernPcPiS_)
        .other          _Z6fnKernPcPiS_,@"STO_CUDA_ENTRY STV_DEFAULT"
_Z6fnKernPcPiS_:
.text._Z6fnKernPcPiS_:
[----:B------:R-:W-:Y:S01]  /*0000*/  LDC R1, c[0x0][0x37c] ;  /* 0x0000df00ff017b82 */ /* 0x000fe20000000800 */
[----:B------:R-:W0:Y:S07]  /*0010*/  S2R R7, SR_TID.X ;  /* 0x0000000000077919 */ /* 0x000e2e0000002100 */
[----:B------:R-:W0:Y:S01]  /*0020*/  LDC.64 R2, c[0x0][0x388] ;  /* 0x0000e200ff027b82 */ /* 0x000e220000000a00 */
[----:B------:R-:W1:Y:S01]  /*0030*/  LDCU.64 UR4, c[0x0][0x358] ;  /* 0x00006b00ff0477ac */ /* 0x000e620008000a00 */
[----:B------:R-:W2:Y:S01]  /*0040*/  LDCU.64 UR6, c[0x0][0x380] ;  /* 0x00007000ff0677ac */ /* 0x000ea20008000a00 */
[----:B0-----:R-:W-:-:S06]  /*0050*/  IMAD.WIDE.U32 R2, R7, 0x4, R2 ;  /* 0x0000000407027825 */ /* 0x001fcc00078e0002 */
[----:B-1----:R-:W2:Y:S02]  /*0060*/  LDG.E R2, desc[UR4][R2.64] ;  /* 0x0000000402027981 */ /* 0x002ea4000c1e1900 */
[----:B--2---:R-:W-:-:S04]  /*0070*/  IADD3 R4, P0, PT, R2, UR6, RZ ;  /* 0x0000000602047c10 */ /* 0x004fc8000ff1e0ff */
[----:B------:R-:W-:Y:S01]  /*0080*/  LEA.HI.X.SX32 R5, R2, UR7, 0x1, P0 ;  /* 0x0000000702057c11 */ /* 0x000fe200080f0eff */
[----:B------:R-:W0:Y:S05]  /*0090*/  LDCU.64 UR6, c[0x0][0x390] ;  /* 0x00007200ff0677ac */ /* 0x000e2a0008000a00 */
[----:B------:R-:W2:Y:S01]  /*00a0*/  LDG.E.U8 R5, desc[UR4][R4.64+-0x1] ;  /* 0xffffff0404057981 */ /* 0x000ea2000c1e1100 */
[----:B0-----:R-:W-:-:S05]  /*00b0*/  IADD3 R6, P0, PT, R7, UR6, RZ ;  /* 0x0000000607067c10 */ /* 0x001fca000ff1e0ff */
[----:B------:R-:W-:-:S05]  /*00c0*/  IMAD.X R7, RZ, RZ, UR7, P0 ;  /* 0x00000007ff077e24 */ /* 0x000fca00080e06ff */
[----:B--2---:R-:W-:Y:S01]  /*00d0*/  STG.E.U8 desc[UR4][R6.64], R5 ;  /* 0x0000000506007986 */ /* 0x004fe2000c101104 */
[----:B------:R-:W-:Y:S05]  /*00e0*/  EXIT ;  /* 0x000000000000794d */ /* 0x000fea0003800000 */
.L_x_9:
        /* <DEDUP_REMOVED lines=9> */
.L_x_14:


//--------------------- .nv.shared.reserved.0     --------------------------
	.section	.nv.shared.reserved.0,"aw",@nobits
	.weak		__nv_reservedSMEM_offset_0_alias
	.size		__nv_reservedSMEM_offset_0_alias, 0, 64
	.other		__nv_reservedSMEM_offset_0_alias,@"STO_CUDA_RESERVED_SHARED STV_DEFAULT"
__nv_reservedSMEM_offset_0_alias:
	.zero		0
	.zero		64


//--------------------- .nv.global                --------------------------
	.section	.nv.global,"aw",@nobits
.nv.global:
	.type		_ZN34_INTERNAL_fc516ff0_4_k_cu_eba852166thrust24THRUST_300001_SM_1000_NS12placeholders2_8E,@object
	.size		_ZN34_INTERNAL_fc516ff0_4_k_cu_eba852166thrust24THRUST_300001_SM_1000_NS12placeholders2_8E,(_ZN34_INTERNAL_fc516ff0_4_k_cu_eba852164cuda3std3__436_GLOBAL__N__fc516ff0_4_k_cu_eba852166ignoreE - _ZN34_INTERNAL_fc516ff0_4_k_cu_eba852166thrust24THRUST_300001_SM_1000_NS12placeholders2_8E)
_ZN34_INTERNAL_fc516ff0_4_k_cu_eba852166thrust24THRUST_300001_SM_1000_NS12placeholders2_8E:
	.zero		1
	.type		_ZN34_INTERNAL_fc516ff0_4_k_cu_eba852164cuda3std3__436_GLOBAL__N__fc516ff0_4_k_cu_eba852166ignoreE,@object
	.size		_ZN34_INTERNAL_fc516ff0_4_k_cu_eba852164cuda3std3__436_GLOBAL__N__fc516ff0_4_k_cu_eba852166ignoreE,(_ZN34_INTERNAL_fc516ff0_4_k_cu_eba852164cuda3std6ranges3__45__cpo4dataE - _ZN34_INTERNAL_fc516ff0_4_k_cu_eba852164cuda3std3__436_GLOBAL__N__fc516ff0_4_k_cu_eba852166ignoreE)
_ZN34_INTERNAL_fc516ff0_4_k_cu_eba852164cuda3std3__436_GLOBAL__N__fc516ff0_4_k_cu_eba852166ignoreE:
	.zero		1
	.type		_ZN34_INTERNAL_fc516ff0_4_k_cu_eba852164cuda3std6ranges3__45__cpo4dataE,@object
	.size		_ZN34_INTERNAL_fc516ff0_4_k_cu_eba852164cuda3std6ranges3__45__cpo4dataE,(_ZN34_INTERNAL_fc516ff0_4_k_cu_eba852166thrust24THRUST_300001_SM_1000_NS6system3cpp3parE - _ZN34_INTERNAL_fc516ff0_4_k_cu_eba852164cuda3std6ranges3__45__cpo4dataE)
_ZN34_INTERNAL_fc516ff0_4_k_cu_eba852164cuda3std6ranges3__45__cpo4dataE:
	.zero		1
	.type		_ZN34_INTERNAL_fc516ff0_4_k_cu_eba852166thrust24THRUST_300001_SM_1000_NS6system3cpp3parE,@object
	.size		_ZN34_INTERNAL_fc516ff0_4_k_cu_eba852166thrust24THRUST_300001_SM_1000_NS6system3cpp3parE,(_ZN34_INTERNAL_fc516ff0_4_k_cu_eba852164cuda3std3__45__cpo5beginE - _ZN34_INTERNAL_fc516ff0_4_k_cu_eba852166thrust24THRUST_300001_SM_1000_NS6system3cpp3parE)
_ZN34_INTERNAL_fc516ff0_4_k_cu_eba852166thrust24THRUST_300001_SM_1000_NS6system3cpp3parE:
	.zero		1
	.type		_ZN34_INTERNAL_fc516ff0_4_k_cu_eba852164cuda3std3__45__cpo5beginE,@object
	.size		_ZN34_INTERNAL_fc516ff0_4_k_cu_eba852164cuda3std3__45__cpo5beginE,(_ZN34_INTERNAL_fc516ff0_4_k_cu_eba852164cuda3std6ranges3__45__cpo5beginE - _ZN34_INTERNAL_fc516ff0_4_k_cu_eba852164cuda3std3__45__cpo5beginE)
_ZN34_INTERNAL_fc516ff0_4_k_cu_eba852164cuda3std3__45__cpo5beginE:
	.zero		1
	.type		_ZN34_INTERNAL_fc516ff0_4_k_cu_eba852164cuda3std6ranges3__45__cpo5beginE,@object
	.size		_ZN34_INTERNAL_fc516ff0_4_k_cu_eba852164cuda3std6ranges3__45__cpo5beginE,(_ZN34_INTERNAL_fc516ff0_4_k_cu_eba852166thrust24THRUST_300001_SM_1000_NS6deviceE - _ZN34_INTERNAL_fc516ff0_4_k_cu_eba852164cuda3std6ranges3__45__cpo5beginE)
_ZN34_INTERNAL_fc516ff0_4_k_cu_eba852164cuda3std6ranges3__45__cpo5beginE:
	.zero		1
	.type		_ZN34_INTERNAL_fc516ff0_4_k_cu_eba852166thrust24THRUST_300001_SM_1000_NS6deviceE,@object
	.size		_ZN34_INTERNAL_fc516ff0_4_k_cu_eba852166thrust24THRUST_300001_SM_1000_NS6deviceE,(_ZN34_INTERNAL_fc516ff0_4_k_cu_eba852164cuda3std3__47nulloptE - _ZN34_INTERNAL_fc516ff0_4_k_cu_eba852166thrust24THRUST_300001_SM_1000_NS6deviceE)
_ZN34_INTERNAL_fc516ff0_4_k_cu_eba852166thrust24THRUST_300001_SM_1000_NS6deviceE:
	.zero		1
	.type		_ZN34_INTERNAL_fc516ff0_4_k_cu_eba852164cuda3std3__47nulloptE,@object
	.size		_ZN34_INTERNAL_fc516ff0_4_k_cu_eba852164cuda3std3__47nulloptE,(_ZN34_INTERNAL_fc516ff0_4_k_cu_eba852164cuda3std6ranges3__45__cpo8distanceE - _ZN34_INTERNAL_fc516ff0_4_k_cu_eba852164cuda3std3__47nulloptE)
_ZN34_INTERNAL_fc516ff0_4_k_cu_eba852164cuda3std3__47nulloptE:
	.zero		1
	.type		_ZN34_INTERNAL_fc516ff0_4_k_cu_eba852164cuda3std6ranges3__45__cpo8distanceE,@object
	.size		_ZN34_INTERNAL_fc516ff0_4_k_cu_eba852164cuda3std6ranges3__45__cpo8distanceE,(_ZN34_INTERNAL_fc516ff0_4_k_cu_eba852166thrust24THRUST_300001_SM_1000_NS12placeholders2_4E - _ZN34_INTERNAL_fc516ff0_4_k_cu_eba852164cuda3std6ranges3__45__cpo8distanceE)
_ZN34_INTERNAL_fc516ff0_4_k_cu_eba852164cuda3std6ranges3__45__cpo8distanceE:
	.zero		1
	.type		_ZN34_INTERNAL_fc516ff0_4_k_cu_eba852166thrust24THRUST_300001_SM_1000_NS12placeholders2_4E,@object
	.size		_ZN34_INTERNAL_fc516ff0_4_k_cu_eba852166thrust24THRUST_300001_SM_1000_NS12placeholders2_4E,(_ZN34_INTERNAL_fc516ff0_4_k_cu_eba852164cuda3std3__45__cpo6rbeginE - _ZN34_INTERNAL_fc516ff0_4_k_cu_eba852166thrust24THRUST_300001_SM_1000_NS12placeholders2_4E)
_ZN34_INTERNAL_fc516ff0_4_k_cu_eba852166thrust24THRUST_300001_SM_1000_NS12placeholders2_4E:
	.zero		1
	.type		_ZN34_INTERNAL_fc516ff0_4_k_cu_eba852164cuda3std3__45__cpo6rbeginE,@object
	.size		_ZN34_INTERNAL_fc516ff0_4_k_cu_eba852164cuda3std3__45__cpo6rbeginE,(_ZN34_INTERNAL_fc516ff0_4_k_cu_eba852164cuda3std6ranges3__45__cpo7advanceE - _ZN34_INTERNAL_fc516ff0_4_k_cu_eba852164cuda3std3__45__cpo6rbeginE)
_ZN34_INTERNAL_fc516ff0_4_k_cu_eba852164cuda3std3__45__cpo6rbeginE:
	.zero		1
	.type		_ZN34_INTERNAL_fc516ff0_4_k_cu_eba852164cuda3std6ranges3__45__cpo7advanceE,@object
	.size		_ZN34_INTERNAL_fc516ff0_4_k_cu_eba852164cuda3std6ranges3__45__cpo7advanceE,(_ZN34_INTERNAL_fc516ff0_4_k_cu_eba852166thrust24THRUST_300001_SM_1000_NS12placeholders3_10E - _ZN34_INTERNAL_fc516ff0_4_k_cu_eba852164cuda3std6ranges3__45__cpo7advanceE)
_ZN34_INTERNAL_fc516ff0_4_k_cu_eba852164cuda3std6ranges3__45__cpo7advanceE:
	.zero		1
	.type		_ZN34_INTERNAL_fc516ff0_4_k_cu_eba852166thrust24THRUST_300001_SM_1000_NS12placeholders3_10E,@object
	.size		_ZN34_INTERNAL_fc516ff0_4_k_cu_eba852166thrust24THRUST_300001_SM_1000_NS12placeholders3_10E,(_ZN34_INTERNAL_fc516ff0_4_k_cu_eba852164cuda3std3__48in_placeE - _ZN34_INTERNAL_fc516ff0_4_k_cu_eba852166thrust24THRUST_300001_SM_1000_NS12placeholders3_10E)
_ZN34_INTERNAL_fc516ff0_4_k_cu_eba852166thrust24THRUST_300001_SM_1000_NS12placeholders3_10E:
	.zero		1
	.type		_ZN34_INTERNAL_fc516ff0_4_k_cu_eba852164cuda3std3__48in_placeE,@object
	.size		_ZN34_INTERNAL_fc516ff0_4_k_cu_eba852164cuda3std3__48in_placeE,(_ZN34_INTERNAL_fc516ff0_4_k_cu_eba852164cuda3std6ranges3__45__cpo4sizeE - _ZN34_INTERNAL_fc516ff0_4_k_cu_eba852164cuda3std3__48in_placeE)
_ZN34_INTERNAL_fc516ff0_4_k_cu_eba852164cuda3std3__48in_placeE:
	.zero		1
	.type		_ZN34_INTERNAL_fc516ff0_4_k_cu_eba852164cuda3std6ranges3__45__cpo4sizeE,@object
	.size		_ZN34_INTERNAL_fc516ff0_4_k_cu_eba852164cuda3std6ranges3__45__cpo4sizeE,(_ZN34_INTERNAL_fc516ff0_4_k_cu_eba852166thrust24THRUST_300001_SM_1000_NS12placeholders2_2E - _ZN34_INTERNAL_fc516ff0_4_k_cu_eba852164cuda3std6ranges3__45__cpo4sizeE)
_ZN34_INTERNAL_fc516ff0_4_k_cu_eba852164cuda3std6ranges3__45__cpo4sizeE:
	.zero		1
	.type		_ZN34_INTERNAL_fc516ff0_4_k_cu_eba852166thrust24THRUST_300001_SM_1000_NS12placeholders2_2E,@object
	.size		_ZN34_INTERNAL_fc516ff0_4_k_cu_eba852166thrust24THRUST_300001_SM_1000_NS12placeholders2_2E,(_ZN34_INTERNAL_fc516ff0_4_k_cu_eba852164cuda3std3__45__cpo6cbeginE - _ZN34_INTERNAL_fc516ff0_4_k_cu_eba852166thrust24THRUST_300001_SM_1000_NS12placeholders2_2E)
_ZN34_INTERNAL_fc516ff0_4_k_cu_eba852166thrust24THRUST_300001_SM_1000_NS12placeholders2_2E:
	.zero		1
	.type		_ZN34_INTERNAL_fc516ff0_4_k_cu_eba852164cuda3std3__45__cpo6cbeginE,@object
	.size		_ZN34_INTERNAL_fc516ff0_4_k_cu_eba852164cuda3std3__45__cpo6cbeginE,(_ZN34_INTERNAL_fc516ff0_4_k_cu_eba852164cuda3std6ranges3__45__cpo6cbeginE - _ZN34_INTERNAL_fc516ff0_4_k_cu_eba852164cuda3std3__45__cpo6cbeginE)
_ZN34_INTERNAL_fc516ff0_4_k_cu_eba852164cuda3std3__45__cpo6cbeginE:
	.zero		1
	.type		_ZN34_INTERNAL_fc516ff0_4_k_cu_eba852164cuda3std6ranges3__45__cpo6cbeginE,@object
	.size		_ZN34_INTERNAL_fc516ff0_4_k_cu_eba852164cuda3std6ranges3__45__cpo6cbeginE,(_ZN34_INTERNAL_fc516ff0_4_k_cu_eba852166thrust24THRUST_300001_SM_1000_NS12placeholders2_6E - _ZN34_INTERNAL_fc516ff0_4_k_cu_eba852164cuda3std6ranges3__45__cpo6cbeginE)
_ZN34_INTERNAL_fc516ff0_4_k_cu_eba852164cuda3std6ranges3__45__cpo6cbeginE:
	.zero		1
	.type		_ZN34_INTERNAL_fc516ff0_4_k_cu_eba852166thrust24THRUST_300001_SM_1000_NS12placeholders2_6E,@object
	.size		_ZN34_INTERNAL_fc516ff0_4_k_cu_eba852166thrust24THRUST_300001_SM_1000_NS12placeholders2_6E,(_ZN34_INTERNAL_fc516ff0_4_k_cu_eba852164cuda3std3__45__cpo7crbeginE - _ZN34_INTERNAL_fc516ff0_4_k_cu_eba852166thrust24THRUST_300001_SM_1000_NS12placeholders2_6E)
_ZN34_INTERNAL_fc516ff0_4_k_cu_eba852166thrust24THRUST_300001_SM_1000_NS12placeholders2_6E:
	.zero		1
	.type		_ZN34_INTERNAL_fc516ff0_4_k_cu_eba852164cuda3std3__45__cpo7crbeginE,@object
	.size		_ZN34_INTERNAL_fc516ff0_4_k_cu_eba852164cuda3std3__45__cpo7crbeginE,(_ZN34_INTERNAL_fc516ff0_4_k_cu_eba852164cuda3std6ranges3__45__cpo4nextE - _ZN34_INTERNAL_fc516ff0_4_k_cu_eba852164cuda3std3__45__cpo7crbeginE)
_ZN34_INTERNAL_fc516ff0_4_k_cu_eba852164cuda3std3__45__cpo7crbeginE:
	.zero		1
	.type		_ZN34_INTERNAL_fc516ff0_4_k_cu_eba852164cuda3std6ranges3__45__cpo4nextE,@object
	.size		_ZN34_INTERNAL_fc516ff0_4_k_cu_eba852164cuda3std6ranges3__45__cpo4nextE,(_ZN34_INTERNAL_fc516ff0_4_k_cu_eba852164cuda3std6ranges3__45__cpo4swapE - _ZN34_INTERNAL_fc516ff0_4_k_cu_eba852164cuda3std6ranges3__45__cpo4nextE)
_ZN34_INTERNAL_fc516ff0_4_k_cu_eba852164cuda3std6ranges3__45__cpo4nextE:
	.zero		1
	.type		_ZN34_INTERNAL_fc516ff0_4_k_cu_eba852164cuda3std6ranges3__45__cpo4swapE,@object
	.size		_ZN34_INTERNAL_fc516ff0_4_k_cu_eba852164cuda3std6ranges3__45__cpo4swapE,(_ZN34_INTERNAL_fc516ff0_4_k_cu_eba852166thrust24THRUST_300001_SM_1000_NS8cuda_cub10par_nosyncE - _ZN34_INTERNAL_fc516ff0_4_k_cu_eba852164cuda3std6ranges3__45__cpo4swapE)
_ZN34_INTERNAL_fc516ff0_4_k_cu_eba852164cuda3std6ranges3__45__cpo4swapE:
	.zero		1
	.type		_ZN34_INTERNAL_fc516ff0_4_k_cu_eba852166thrust24THRUST_300001_SM_1000_NS8cuda_cub10par_nosyncE,@object
	.size		_ZN34_INTERNAL_fc516ff0_4_k_cu_eba852166thrust24THRUST_300001_SM_1000_NS8cuda_cub10par_nosyncE,(_ZN34_INTERNAL_fc516ff0_4_k_cu_eba852166thrust24THRUST_300001_SM_1000_NS3seqE - _ZN34_INTERNAL_fc516ff0_4_k_cu_eba852166thrust24THRUST_300001_SM_1000_NS8cuda_cub10par_nosyncE)
_ZN34_INTERNAL_fc516ff0_4_k_cu_eba852166thrust24THRUST_300001_SM_1000_NS8cuda_cub10par_nosyncE:
	.zero		1
	.type		_ZN34_INTERNAL_fc516ff0_4_k_cu_eba852166thrust24THRUST_300001_SM_1000_NS3seqE,@object
	.size		_ZN34_INTERNAL_fc516ff0_4_k_cu_eba852166thrust24THRUST_300001_SM_1000_NS3seqE,(_ZN34_INTERNAL_fc516ff0_4_k_cu_eba852164cuda3std3__420unreachable_sentinelE - _ZN34_INTERNAL_fc516ff0_4_k_cu_eba852166thrust24THRUST_300001_SM_1000_NS3seqE)
_ZN34_INTERNAL_fc516ff0_4_k_cu_eba852166thrust24THRUST_300001_SM_1000_NS3seqE:
	.zero		1
	.type		_ZN34_INTERNAL_fc516ff0_4_k_cu_eba852164cuda3std3__420unreachable_sentinelE,@object
	.size		_ZN34_INTERNAL_fc516ff0_4_k_cu_eba852164cuda3std3__420unreachable_sentinelE,(_ZN34_INTERNAL_fc516ff0_4_k_cu_eba852164cuda3std6ranges3__45__cpo5ssizeE - _ZN34_INTERNAL_fc516ff0_4_k_cu_eba852164cuda3std3__420unreachable_sentinelE)
_ZN34_INTERNAL_fc516ff0_4_k_cu_eba852164cuda3std3__420unreachable_sentinelE:
	.zero		1
	.type		_ZN34_INTERNAL_fc516ff0_4_k_cu_eba852164cuda3std6ranges3__45__cpo5ssizeE,@object
	.size		_ZN34_INTERNAL_fc516ff0_4_k_cu_eba852164cuda3std6ranges3__45__cpo5ssizeE,(_ZN34_INTERNAL_fc516ff0_4_k_cu_eba852166thrust24THRUST_300001_SM_1000_NS12placeholders2_3E - _ZN34_INTERNAL_fc516ff0_4_k_cu_eba852164cuda3std6ranges3__45__cpo5ssizeE)
_ZN34_INTERNAL_fc516ff0_4_k_cu_eba852164cuda3std6ranges3__45__cpo5ssizeE:
	.zero		1
	.type		_ZN34_INTERNAL_fc516ff0_4_k_cu_eba852166thrust24THRUST_300001_SM_1000_NS12placeholders2_3E,@object
	.size		_ZN34_INTERNAL_fc516ff0_4_k_cu_eba852166thrust24THRUST_300001_SM_1000_NS12placeholders2_3E,(_ZN34_INTERNAL_fc516ff0_4_k_cu_eba852164cuda3std3__45__cpo4cendE - _ZN34_INTERNAL_fc516ff0_4_k_cu_eba852166thrust24THRUST_300001_SM_1000_NS12placeholders2_3E)
_ZN34_INTERNAL_fc516ff0_4_k_cu_eba852166thrust24THRUST_300001_SM_1000_NS12placeholders2_3E:
	.zero		1
	.type		_ZN34_INTERNAL_fc516ff0_4_k_cu_eba852164cuda3std3__45__cpo4cendE,@object
	.size		_ZN34_INTERNAL_fc516ff0_4_k_cu_eba852164cuda3std3__45__cpo4cendE,(_ZN34_INTERNAL_fc516ff0_4_k_cu_eba852164cuda3std6ranges3__45__cpo4cendE - _ZN34_INTERNAL_fc516ff0_4_k_cu_eba852164cuda3std3__45__cpo4cendE)
_ZN34_INTERNAL_fc516ff0_4_k_cu_eba852164cuda3std3__45__cpo4cendE:
	.zero		1
	.type		_ZN34_INTERNAL_fc516ff0_4_k_cu_eba852164cuda3std6ranges3__45__cpo4cendE,@object
	.size		_ZN34_INTERNAL_fc516ff0_4_k_cu_eba852164cuda3std6ranges3__45__cpo4cendE,(_ZN34_INTERNAL_fc516ff0_4_k_cu_eba852166thrust24THRUST_300001_SM_1000_NS12placeholders2_7E - _ZN34_INTERNAL_fc516ff0_4_k_cu_eba852164cuda3std6ranges3__45__cpo4cendE)
_ZN34_INTERNAL_fc516ff0_4_k_cu_eba852164cuda3std6ranges3__45__cpo4cendE:
	.zero		1
	.type		_ZN34_INTERNAL_fc516ff0_4_k_cu_eba852166thrust24THRUST_300001_SM_1000_NS12placeholders2_7E,@object
	.size		_ZN34_INTERNAL_fc516ff0_4_k_cu_eba852166thrust24THRUST_300001_SM_1000_NS12placeholders2_7E,(_ZN34_INTERNAL_fc516ff0_4_k_cu_eba852164cuda3std3__45__cpo5crendE - _ZN34_INTERNAL_fc516ff0_4_k_cu_eba852166thrust24THRUST_300001_SM_1000_NS12placeholders2_7E)
_ZN34_INTERNAL_fc516ff0_4_k_cu_eba852166thrust24THRUST_300001_SM_1000_NS12placeholders2_7E:
	.zero		1
	.type		_ZN34_INTERNAL_fc516ff0_4_k_cu_eba852164cuda3std3__45__cpo5crendE,@object
	.size		_ZN34_INTERNAL_fc516ff0_4_k_cu_eba852164cuda3std3__45__cpo5crendE,(_ZN34_INTERNAL_fc516ff0_4_k_cu_eba852164cuda3std6ranges3__45__cpo4prevE - _ZN34_INTERNAL_fc516ff0_4_k_cu_eba852164cuda3std3__45__cpo5crendE)
_ZN34_INTERNAL_fc516ff0_4_k_cu_eba852164cuda3std3__45__cpo5crendE:
	.zero		1
	.type		_ZN34_INTERNAL_fc516ff0_4_k_cu_eba852164cuda3std6ranges3__45__cpo4prevE,@object
	.size		_ZN34_INTERNAL_fc516ff0_4_k_cu_eba852164cuda3std6ranges3__45__cpo4prevE,(_ZN34_INTERNAL_fc516ff0_4_k_cu_eba852164cuda3std6ranges3__45__cpo9iter_moveE - _ZN34_INTERNAL_fc516ff0_4_k_cu_eba852164cuda3std6ranges3__45__cpo4prevE)
_ZN34_INTERNAL_fc516ff0_4_k_cu_eba852164cuda3std6ranges3__45__cpo4prevE:
	.zero		1
	.type		_ZN34_INTERNAL_fc516ff0_4_k_cu_eba852164cuda3std6ranges3__45__cpo9iter_moveE,@object
	.size		_ZN34_INTERNAL_fc516ff0_4_k_cu_eba852164cuda3std6ranges3__45__cpo9iter_moveE,(_ZN34_INTERNAL_fc516ff0_4_k_cu_eba852166thrust24THRUST_300001_SM_1000_NS6system6detail10sequential3seqE - _ZN34_INTERNAL_fc516ff0_4_k_cu_eba852164cuda3std6ranges3__45__cpo9iter_moveE)
_ZN34_INTERNAL_fc516ff0_4_k_cu_eba852164cuda3std6ranges3__45__cpo9iter_moveE:
	.zero		1
	.type		_ZN34_INTERNAL_fc516ff0_4_k_cu_eba852166thrust24THRUST_300001_SM_1000_NS6system6detail10sequential3seqE,@object
	.size		_ZN34_INTERNAL_fc516ff0_4_k_cu_eba852166thrust24THRUST_300001_SM_1000_NS6system6detail10sequential3seqE,(_ZN34_INTERNAL_fc516ff0_4_k_cu_eba852166thrust24THRUST_300001_SM_1000_NS12placeholders2_9E - _ZN34_INTERNAL_fc516ff0_4_k_cu_eba852166thrust24THRUST_300001_SM_1000_NS6system6detail10sequential3seqE)
_ZN34_INTERNAL_fc516ff0_4_k_cu_eba852166thrust24THRUST_300001_SM_1000_NS6system6detail10sequential3seqE:
	.zero		1
	.type		_ZN34_INTERNAL_fc516ff0_4_k_cu_eba852166thrust24THRUST_300001_SM_1000_NS12placeholders2_9E,@object
	.size		_ZN34_INTERNAL_fc516ff0_4_k_cu_eba852166thrust24THRUST_300001_SM_1000_NS12placeholders2_9E,(_ZN34_INTERNAL_fc516ff0_4_k_cu_eba852164cuda3std3__419piecewise_constructE - _ZN34_INTERNAL_fc516ff0_4_k_cu_eba852166thrust24THRUST_300001_SM_1000_NS12placeholders2_9E)
_ZN34_INTERNAL_fc516ff0_4_k_cu_eba852166thrust24THRUST_300001_SM_1000_NS12placeholders2_9E:
	.zero		1
	.type		_ZN34_INTERNAL_fc516ff0_4_k_cu_eba852164cuda3std3__419piecewise_constructE,@object
	.size		_ZN34_INTERNAL_fc516ff0_4_k_cu_eba852164cuda3std3__419piecewise_constructE,(_ZN34_INTERNAL_fc516ff0_4_k_cu_eba852164cuda3std6ranges3__45__cpo5cdataE - _ZN34_INTERNAL_fc516ff0_4_k_cu_eba852164cuda3std3__419piecewise_constructE)
_ZN34_INTERNAL_fc516ff0_4_k_cu_eba852164cuda3std3__419piecewise_constructE:
	.zero		1
	.type		_ZN34_INTERNAL_fc516ff0_4_k_cu_eba852164cuda3std6ranges3__45__cpo5cdataE,@object
	.size		_ZN34_INTERNAL_fc516ff0_4_k_cu_eba852164cuda3std6ranges3__45__cpo5cdataE,(_ZN34_INTERNAL_fc516ff0_4_k_cu_eba852166thrust24THRUST_300001_SM_1000_NS12placeholders2_1E - _ZN34_INTERNAL_fc516ff0_4_k_cu_eba852164cuda3std6ranges3__45__cpo5cdataE)
_ZN34_INTERNAL_fc516ff0_4_k_cu_eba852164cuda3std6ranges3__45__cpo5cdataE:
	.zero		1
	.type		_ZN34_INTERNAL_fc516ff0_4_k_cu_eba852166thrust24THRUST_300001_SM_1000_NS12placeholders2_1E,@object
	.size		_ZN34_INTERNAL_fc516ff0_4_k_cu_eba852166thrust24THRUST_300001_SM_1000_NS12placeholders2_1E,(_ZN34_INTERNAL_fc516ff0_4_k_cu_eba852164cuda3std3__45__cpo3endE - _ZN34_INTERNAL_fc516ff0_4_k_cu_eba852166thrust24THRUST_300001_SM_1000_NS12placeholders2_1E)
_ZN34_INTERNAL_fc516ff0_4_k_cu_eba852166thrust24THRUST_300001_SM_1000_NS12placeholders2_1E:
	.zero		1
	.type		_ZN34_INTERNAL_fc516ff0_4_k_cu_eba852164cuda3std3__45__cpo3endE,@object
	.size		_ZN34_INTERNAL_fc516ff0_4_k_cu_eba852164cuda3std3__45__cpo3endE,(_ZN34_INTERNAL_fc516ff0_4_k_cu_eba852164cuda3std6ranges3__45__cpo3endE - _ZN34_INTERNAL_fc516ff0_4_k_cu_eba852164cuda3std3__45__cpo3endE)
_ZN34_INTERNAL_fc516ff0_4_k_cu_eba852164cuda3std3__45__cpo3endE:
	.zero		1
	.type		_ZN34_INTERNAL_fc516ff0_4_k_cu_eba852164cuda3std6ranges3__45__cpo3endE,@object
	.size		_ZN34_INTERNAL_fc516ff0_4_k_cu_eba852164cuda3std6ranges3__45__cpo3endE,(_ZN34_INTERNAL_fc516ff0_4_k_cu_eba852166thrust24THRUST_300001_SM_1000_NS12placeholders2_5E - _ZN34_INTERNAL_fc516ff0_4_k_cu_eba852164cuda3std6ranges3__45__cpo3endE)
_ZN34_INTERNAL_fc516ff0_4_k_cu_eba852164cuda3std6ranges3__45__cpo3endE:
	.zero		1
	.type		_ZN34_INTERNAL_fc516ff0_4_k_cu_eba852166thrust24THRUST_300001_SM_1000_NS12placeholders2_5E,@object
	.size		_ZN34_INTERNAL_fc516ff0_4_k_cu_eba852166thrust24THRUST_300001_SM_1000_NS12placeholders2_5E,(_ZN34_INTERNAL_fc516ff0_4_k_cu_eba852164cuda3std3__45__cpo4rendE - _ZN34_INTERNAL_fc516ff0_4_k_cu_eba852166thrust24THRUST_300001_SM_1000_NS12placeholders2_5E)
_ZN34_INTERNAL_fc516ff0_4_k_cu_eba852166thrust24THRUST_300001_SM_1000_NS12placeholders2_5E:
	.zero		1
	.type		_ZN34_INTERNAL_fc516ff0_4_k_cu_eba852164cuda3std3__45__cpo4rendE,@object
	.size		_ZN34_INTERNAL_fc516ff0_4_k_cu_eba852164cuda3std3__45__cpo4rendE,(_ZN34_INTERNAL_fc516ff0_4_k_cu_eba852164cuda3std6ranges3__45__cpo9iter_swapE - _ZN34_INTERNAL_fc516ff0_4_k_cu_eba852164cuda3std3__45__cpo4rendE)
_ZN34_INTERNAL_fc516ff0_4_k_cu_eba852164cuda3std3__45__cpo4rendE:
	.zero		1
	.type		_ZN34_INTERNAL_fc516ff0_4_k_cu_eba852164cuda3std6ranges3__45__cpo9iter_swapE,@object
	.size		_ZN34_INTERNAL_fc516ff0_4_k_cu_eba852164cuda3std6ranges3__45__cpo9iter_swapE,(_ZN34_INTERNAL_fc516ff0_4_k_cu_eba852164cuda3std3__48unexpectE - _ZN34_INTERNAL_fc516ff0_4_k_cu_eba852164cuda3std6ranges3__45__cpo9iter_swapE)
_ZN34_INTERNAL_fc516ff0_4_k_cu_eba852164cuda3std6ranges3__45__cpo9iter_swapE:
	.zero		1
	.type		_ZN34_INTERNAL_fc516ff0_4_k_cu_eba852164cuda3std3__48unexpectE,@object
	.size		_ZN34_INTERNAL_fc516ff0_4_k_cu_eba852164cuda3std3__48unexpectE,(_ZN34_INTERNAL_fc516ff0_4_k_cu_eba852166thrust24THRUST_300001_SM_1000_NS8cuda_cub3parE - _ZN34_INTERNAL_fc516ff0_4_k_cu_eba852164cuda3std3__48unexpectE)
_ZN34_INTERNAL_fc516ff0_4_k_cu_eba852164cuda3std3__48unexpectE:
	.zero		1
	.type		_ZN34_INTERNAL_fc516ff0_4_k_cu_eba852166thrust24THRUST_300001_SM_1000_NS8cuda_cub3parE,@object
	.size		_ZN34_INTERNAL_fc516ff0_4_k_cu_eba852166thrust24THRUST_300001_SM_1000_NS8cuda_cub3parE,(.L_29 - _ZN34_INTERNAL_fc516ff0_4_k_cu_eba852166thrust24THRUST_300001_SM_1000_NS8cuda_cub3parE)
_ZN34_INTERNAL_fc516ff0_4_k_cu_eba852166thrust24THRUST_300001_SM_1000_NS8cuda_cub3parE:
	.zero		1
.L_29:


//--------------------- .nv.constant0._ZN3cub18CUB_300001_SM_10006detail8for_each13static_kernelINS2_12policy_hub_t12policy_500_tElN6thrust24THRUST_300001_SM_1000_NS8cuda_cub10__tabulate7functorINS7_6detail15normal_iteratorINS7_10device_ptrIiEEEENS7_6system6detail7generic6detail22compute_sequence_valueIivEElEEEEvT0_T1_ --------------------------
	.section	.nv.constant0._ZN3cub18CUB_300001_SM_10006detail8for_each13static_kernelINS2_12policy_hub_t12policy_500_tElN6thrust24THRUST_300001_SM_1000_NS8cuda_cub10__tabulate7functorINS7_6detail15normal_iteratorINS7_10device_ptrIiEEEENS7_6system6detail7generic6detail22compute_sequence_valueIivEElEEEEvT0_T1_,"a",@progbits
	.sectionflags	@""
	.align	4
.nv.constant0._ZN3cub18CUB_300001_SM_10006detail8for_each13static_kernelINS2_12policy_hub_t12policy_500_tElN6thrust24THRUST_300001_SM_1000_NS8cuda_cub10__tabulate7functorINS7_6detail15normal_iteratorINS7_10device_ptrIiEEEENS7_6system6detail7generic6detail22compute_sequence_valueIivEElEEEEvT0_T1_:
	.zero		920


//--------------------- .nv.constant0._ZN3cub18CUB_300001_SM_10006detail8for_each13static_kernelINS2_12policy_hub_t12policy_500_tEmN6thrust24THRUST_300001_SM_1000_NS8cuda_cub20__uninitialized_fill7functorINS7_10device_ptrIiEEiEEEEvT0_T1_ --------------------------
	.section	.nv.constant0._ZN3cub18CUB_300001_SM_10006detail8for_each13static_kernelINS2_12policy_hub_t12policy_500_tEmN6thrust24THRUST_300001_SM_1000_NS8cuda_cub20__uninitialized_fill7functorINS7_10device_ptrIiEEiEEEEvT0_T1_,"a",@progbits
	.sectionflags	@""
	.align	4
.nv.constant0._ZN3cub18CUB_300001_SM_10006detail8for_each13static_kernelINS2_12policy_hub_t12policy_500_tEmN6thrust24THRUST_300001_SM_1000_NS8cuda_cub20__uninitialized_fill7functorINS7_10device_ptrIiEEiEEEEvT0_T1_:
	.zero		920


//--------------------- .nv.constant0._ZN3cub18CUB_300001_SM_10006detail8for_each13static_kernelINS2_12policy_hub_t12policy_500_tEmN6thrust24THRUST_300001_SM_1000_NS8cuda_cub20__uninitialized_fill7functorINS7_10device_ptrIcEEcEEEEvT0_T1_ --------------------------
	.section	.nv.constant0._ZN3cub18CUB_300001_SM_10006detail8for_each13static_kernelINS2_12policy_hub_t12policy_500_tEmN6thrust24THRUST_300001_SM_1000_NS8cuda_cub20__uninitialized_fill7functorINS7_10device_ptrIcEEcEEEEvT0_T1_,"a",@progbits
	.sectionflags	@""
	.align	4
.nv.constant0._ZN3cub18CUB_300001_SM_10006detail8for_each13static_kernelINS2_12policy_hub_t12policy_500_tEmN6thrust24THRUST_300001_SM_1000_NS8cuda_cub20__uninitialized_fill7functorINS7_10device_ptrIcEEcEEEEvT0_T1_:
	.zero		920


//--------------------- .nv.constant0._ZN3cub18CUB_300001_SM_10006detail11EmptyKernelIvEEvv --------------------------
	.section	.nv.constant0._ZN3cub18CUB_300001_SM_10006detail11EmptyKernelIvEEvv,"a",@progbits
	.sectionflags	@""
	.align	4
.nv.constant0._ZN3cub18CUB_300001_SM_10006detail11EmptyKernelIvEEvv:
	.zero		896


//--------------------- .nv.constant0._Z6fnKernPcPiS_ --------------------------
	.section	.nv.constant0._Z6fnKernPcPiS_,"a",@progbits
	.sectionflags	@""
	.align	4
.nv.constant0._Z6fnKernPcPiS_:
	.zero		920


//--------------------- SYMBOLS --------------------------

	.type		.nv.reservedSmem.offset0,@object
	.size		.nv.reservedSmem.offset0,0x4
